//
// Generated by NVIDIA NVVM Compiler
//
// Compiler Build ID: CL-36424714
// Cuda compilation tools, release 13.0, V13.0.88
// Based on NVVM 20.0.0
//

.version 9.0
.target sm_100
.address_size 64

	// .globl	_Z14generate_pathsP17curandStateXORWOWyyyPyS1_S1_S1_S1_S1_PiS2_
.extern .func  (.param .b32 func_retval0) vprintf
(
	.param .b64 vprintf_param_0,
	.param .b64 vprintf_param_1
)
;
.global .align 4 .b8 precalc_xorwow_matrix[102400];
.global .align 4 .b8 precalc_xorwow_offset_matrix[102400];
.global .align 4 .b8 mrg32k3aM1[2304];
.global .align 4 .b8 mrg32k3aM2[2304];
.global .align 4 .b8 mrg32k3aM1SubSeq[2016];
.global .align 4 .b8 mrg32k3aM2SubSeq[2016];
.global .align 4 .b8 mrg32k3aM1Seq[2304];
.global .align 4 .b8 mrg32k3aM2Seq[2304];
.const .align 8 .b8 __cr_lgamma_table[72];
.global .align 1 .b8 $str[3] = {37, 100};
.global .align 1 .b8 $str$1[2] = {10};
.global .align 1 .b8 $str$2[56] = {67, 111, 108, 108, 105, 115, 105, 111, 110, 32, 100, 101, 116, 101, 99, 116, 101, 100, 33, 32, 83, 116, 101, 112, 115, 32, 84, 97, 109, 101, 58, 32, 37, 108, 108, 117, 44, 32, 83, 116, 101, 112, 115, 32, 87, 105, 108, 100, 58, 32, 37, 108, 108, 117, 10};
.global .align 1 .b8 $str$3[38] = {77, 97, 120, 32, 115, 116, 101, 112, 115, 32, 114, 101, 97, 99, 104, 101, 100, 32, 119, 105, 116, 104, 111, 117, 116, 32, 99, 111, 108, 108, 105, 115, 105, 111, 110, 46, 10};
.global .align 1 .b8 $str$4[19] = {70, 105, 110, 97, 108, 32, 84, 97, 109, 101, 32, 86, 97, 108, 117, 101, 58, 32};
.global .align 1 .b8 $str$5[19] = {70, 105, 110, 97, 108, 32, 87, 105, 108, 100, 32, 86, 97, 108, 117, 101, 58, 32};

.visible .entry _Z14generate_pathsP17curandStateXORWOWyyyPyS1_S1_S1_S1_S1_PiS2_(
	.param .u64 .ptr .align 1 _Z14generate_pathsP17curandStateXORWOWyyyPyS1_S1_S1_S1_S1_PiS2__param_0,
	.param .u64 _Z14generate_pathsP17curandStateXORWOWyyyPyS1_S1_S1_S1_S1_PiS2__param_1,
	.param .u64 _Z14generate_pathsP17curandStateXORWOWyyyPyS1_S1_S1_S1_S1_PiS2__param_2,
	.param .u64 _Z14generate_pathsP17curandStateXORWOWyyyPyS1_S1_S1_S1_S1_PiS2__param_3,
	.param .u64 .ptr .align 1 _Z14generate_pathsP17curandStateXORWOWyyyPyS1_S1_S1_S1_S1_PiS2__param_4,
	.param .u64 .ptr .align 1 _Z14generate_pathsP17curandStateXORWOWyyyPyS1_S1_S1_S1_S1_PiS2__param_5,
	.param .u64 .ptr .align 1 _Z14generate_pathsP17curandStateXORWOWyyyPyS1_S1_S1_S1_S1_PiS2__param_6,
	.param .u64 .ptr .align 1 _Z14generate_pathsP17curandStateXORWOWyyyPyS1_S1_S1_S1_S1_PiS2__param_7,
	.param .u64 .ptr .align 1 _Z14generate_pathsP17curandStateXORWOWyyyPyS1_S1_S1_S1_S1_PiS2__param_8,
	.param .u64 .ptr .align 1 _Z14generate_pathsP17curandStateXORWOWyyyPyS1_S1_S1_S1_S1_PiS2__param_9,
	.param .u64 .ptr .align 1 _Z14generate_pathsP17curandStateXORWOWyyyPyS1_S1_S1_S1_S1_PiS2__param_10,
	.param .u64 .ptr .align 1 _Z14generate_pathsP17curandStateXORWOWyyyPyS1_S1_S1_S1_S1_PiS2__param_11
)
{
	.local .align 16 .b8 	__local_depot0[32];
	.reg .b64 	%SP;
	.reg .b64 	%SPL;
	.reg .pred 	%p<33>;
	.reg .b32 	%r<495>;
	.reg .b32 	%f<2>;
	.reg .b64 	%rd<221>;
	.reg .b64 	%fd<2>;

	mov.u64 	%SPL, __local_depot0;
	cvta.local.u64 	%SP, %SPL;
	ld.param.u64 	%rd54, [_Z14generate_pathsP17curandStateXORWOWyyyPyS1_S1_S1_S1_S1_PiS2__param_0];
	ld.param.u64 	%rd210, [_Z14generate_pathsP17curandStateXORWOWyyyPyS1_S1_S1_S1_S1_PiS2__param_1];
	ld.param.u64 	%rd211, [_Z14generate_pathsP17curandStateXORWOWyyyPyS1_S1_S1_S1_S1_PiS2__param_2];
	ld.param.u64 	%rd203, [_Z14generate_pathsP17curandStateXORWOWyyyPyS1_S1_S1_S1_S1_PiS2__param_3];
	ld.param.u64 	%rd55, [_Z14generate_pathsP17curandStateXORWOWyyyPyS1_S1_S1_S1_S1_PiS2__param_4];
	ld.param.u64 	%rd56, [_Z14generate_pathsP17curandStateXORWOWyyyPyS1_S1_S1_S1_S1_PiS2__param_5];
	ld.param.u64 	%rd57, [_Z14generate_pathsP17curandStateXORWOWyyyPyS1_S1_S1_S1_S1_PiS2__param_6];
	ld.param.u64 	%rd58, [_Z14generate_pathsP17curandStateXORWOWyyyPyS1_S1_S1_S1_S1_PiS2__param_7];
	ld.param.u64 	%rd59, [_Z14generate_pathsP17curandStateXORWOWyyyPyS1_S1_S1_S1_S1_PiS2__param_8];
	ld.param.u64 	%rd60, [_Z14generate_pathsP17curandStateXORWOWyyyPyS1_S1_S1_S1_S1_PiS2__param_9];
	ld.param.u64 	%rd61, [_Z14generate_pathsP17curandStateXORWOWyyyPyS1_S1_S1_S1_S1_PiS2__param_10];
	ld.param.u64 	%rd62, [_Z14generate_pathsP17curandStateXORWOWyyyPyS1_S1_S1_S1_S1_PiS2__param_11];
	cvta.to.global.u64 	%rd1, %rd60;
	cvta.to.global.u64 	%rd2, %rd59;
	cvta.to.global.u64 	%rd3, %rd58;
	cvta.to.global.u64 	%rd4, %rd62;
	cvta.to.global.u64 	%rd5, %rd57;
	cvta.to.global.u64 	%rd6, %rd56;
	cvta.to.global.u64 	%rd7, %rd55;
	cvta.to.global.u64 	%rd8, %rd61;
	cvta.to.global.u64 	%rd63, %rd54;
	add.u64 	%rd9, %SPL, 0;
	add.u64 	%rd10, %SPL, 0;
	mov.u32 	%r46, %ctaid.x;
	mov.u32 	%r47, %ntid.x;
	mov.u32 	%r48, %tid.x;
	mad.lo.s32 	%r1, %r46, %r47, %r48;
	mul.wide.s32 	%rd66, %r1, 48;
	add.s64 	%rd11, %rd63, %rd66;
	ld.global.v2.u32 	{%r478, %r477}, [%rd11];
	ld.global.v2.u32 	{%r476, %r475}, [%rd11+8];
	ld.global.v2.u32 	{%r474, %r473}, [%rd11+16];
	ld.global.v2.u32 	{%r8, %r9}, [%rd11+24];
	ld.global.f32 	%f1, [%rd11+32];
	ld.global.f64 	%fd1, [%rd11+40];
	mov.b64 	%rd204, 0;
	mov.u64 	%rd205, %rd203;
	mov.u64 	%rd208, %rd211;
	mov.u64 	%rd209, %rd210;
$L__BB0_1:
	mov.u32 	%r494, %r473;
	add.s64 	%rd19, %rd205, 1024;
	setp.lt.u64 	%p1, %rd205, -1024;
	@%p1 bra 	$L__BB0_3;
	add.s64 	%rd208, %rd208, 1;
	setp.eq.s64 	%p2, %rd208, 0;
	add.s64 	%rd67, %rd209, 1;
	and.b64  	%rd68, %rd67, 127;
	selp.b64 	%rd209, %rd68, %rd209, %p2;
$L__BB0_3:
	shr.u32 	%r49, %r477, 2;
	xor.b32  	%r50, %r49, %r477;
	shl.b32 	%r51, %r494, 4;
	shl.b32 	%r52, %r50, 1;
	xor.b32  	%r53, %r51, %r52;
	xor.b32  	%r54, %r53, %r494;
	xor.b32  	%r493, %r54, %r50;
	add.s32 	%r55, %r478, %r493;
	add.s32 	%r56, %r55, 362437;
	mul.wide.u32 	%rd69, %r56, 4096;
	shr.u32 	%r57, %r476, 2;
	xor.b32  	%r58, %r57, %r476;
	shl.b32 	%r59, %r493, 4;
	shl.b32 	%r60, %r58, 1;
	xor.b32  	%r61, %r60, %r59;
	xor.b32  	%r62, %r61, %r58;
	xor.b32  	%r492, %r62, %r493;
	add.s32 	%r18, %r478, 724874;
	add.s32 	%r63, %r492, %r18;
	and.b32  	%r64, %r63, 4095;
	cvt.u64.u32 	%rd70, %r64;
	or.b64  	%rd71, %rd69, %rd70;
	add.s64 	%rd24, %rd71, %rd203;
	setp.ge.u64 	%p3, %rd24, %rd71;
	@%p3 bra 	$L__BB0_5;
	add.s64 	%rd211, %rd211, 1;
	setp.eq.s64 	%p4, %rd211, 0;
	add.s64 	%rd72, %rd210, 1;
	and.b64  	%rd73, %rd72, 127;
	selp.b64 	%rd210, %rd73, %rd210, %p4;
$L__BB0_5:
	and.b64  	%rd74, %rd19, 1048575;
	setp.ne.s64 	%p5, %rd74, 0;
	@%p5 bra 	$L__BB0_8;
	atom.global.add.u32 	%r19, [%rd8], 1;
	setp.gt.s32 	%p6, %r19, 1023;
	@%p6 bra 	$L__BB0_8;
	mul.wide.s32 	%rd75, %r19, 8;
	add.s64 	%rd76, %rd7, %rd75;
	st.global.u64 	[%rd76], %rd209;
	add.s64 	%rd77, %rd6, %rd75;
	st.global.u64 	[%rd77], %rd208;
	add.s64 	%rd78, %rd5, %rd75;
	st.global.u64 	[%rd78], %rd19;
$L__BB0_8:
	and.b64  	%rd79, %rd24, 1048575;
	setp.ne.s64 	%p7, %rd79, 0;
	@%p7 bra 	$L__BB0_11;
	atom.global.add.u32 	%r20, [%rd4], 1;
	setp.gt.s32 	%p8, %r20, 1023;
	@%p8 bra 	$L__BB0_11;
	mul.wide.s32 	%rd80, %r20, 8;
	add.s64 	%rd81, %rd3, %rd80;
	st.global.u64 	[%rd81], %rd210;
	add.s64 	%rd82, %rd2, %rd80;
	st.global.u64 	[%rd82], %rd211;
	add.s64 	%rd83, %rd1, %rd80;
	st.global.u64 	[%rd83], %rd24;
$L__BB0_11:
	setp.ne.s64 	%p9, %rd209, %rd210;
	setp.ne.s64 	%p10, %rd208, %rd211;
	or.pred  	%p11, %p9, %p10;
	setp.ne.s64 	%p12, %rd19, %rd24;
	or.pred  	%p13, %p12, %p11;
	@%p13 bra 	$L__BB0_14;
	add.s64 	%rd204, %rd204, 1;
	mov.u32 	%r489, %r493;
	mov.u32 	%r473, %r492;
	mov.u32 	%r478, %r18;
	mov.u32 	%r492, %r494;
	mov.u32 	%r493, %r474;
	mov.u32 	%r494, %r475;
$L__BB0_13:
	add.u64 	%rd197, %SP, 16;
	add.u64 	%rd198, %SPL, 16;
	st.local.v2.u64 	[%rd198], {%rd204, %rd204};
	mov.u64 	%rd199, $str$2;
	cvta.global.u64 	%rd200, %rd199;
	{ // callseq 83, 0
	.param .b64 param0;
	st.param.b64 	[param0], %rd200;
	.param .b64 param1;
	st.param.b64 	[param1], %rd197;
	.param .b32 retval0;
	call.uni (retval0), 
	vprintf, 
	(
	param0, 
	param1
	);
	ld.param.b32 	%r471, [retval0];
	} // callseq 83
	bra.uni 	$L__BB0_36;
$L__BB0_14:
	add.s64 	%rd205, %rd205, 2048;
	setp.lt.u64 	%p14, %rd19, -1024;
	@%p14 bra 	$L__BB0_16;
	add.s64 	%rd208, %rd208, 1;
	setp.eq.s64 	%p15, %rd208, 0;
	add.s64 	%rd84, %rd209, 1;
	and.b64  	%rd85, %rd84, 127;
	selp.b64 	%rd209, %rd85, %rd209, %p15;
$L__BB0_16:
	add.s64 	%rd204, %rd204, 2;
	shr.u32 	%r65, %r475, 2;
	xor.b32  	%r66, %r65, %r475;
	shl.b32 	%r67, %r492, 4;
	shl.b32 	%r68, %r66, 1;
	xor.b32  	%r69, %r67, %r68;
	xor.b32  	%r70, %r69, %r492;
	xor.b32  	%r489, %r70, %r66;
	add.s32 	%r71, %r478, %r489;
	add.s32 	%r72, %r71, 1087311;
	mul.wide.u32 	%rd86, %r72, 4096;
	shr.u32 	%r73, %r474, 2;
	xor.b32  	%r74, %r73, %r474;
	shl.b32 	%r75, %r489, 4;
	shl.b32 	%r76, %r74, 1;
	xor.b32  	%r77, %r76, %r75;
	xor.b32  	%r78, %r77, %r74;
	xor.b32  	%r473, %r78, %r489;
	add.s32 	%r478, %r478, 1449748;
	add.s32 	%r79, %r473, %r478;
	and.b32  	%r80, %r79, 4095;
	cvt.u64.u32 	%rd87, %r80;
	or.b64  	%rd88, %rd86, %rd87;
	add.s64 	%rd203, %rd88, %rd24;
	setp.ge.u64 	%p16, %rd203, %rd88;
	@%p16 bra 	$L__BB0_18;
	add.s64 	%rd211, %rd211, 1;
	setp.eq.s64 	%p17, %rd211, 0;
	add.s64 	%rd89, %rd210, 1;
	and.b64  	%rd90, %rd89, 127;
	selp.b64 	%rd210, %rd90, %rd210, %p17;
$L__BB0_18:
	and.b64  	%rd91, %rd205, 1048575;
	setp.ne.s64 	%p18, %rd91, 0;
	@%p18 bra 	$L__BB0_21;
	atom.global.add.u32 	%r30, [%rd8], 1;
	setp.gt.s32 	%p19, %r30, 1023;
	@%p19 bra 	$L__BB0_21;
	mul.wide.s32 	%rd92, %r30, 8;
	add.s64 	%rd93, %rd7, %rd92;
	st.global.u64 	[%rd93], %rd209;
	add.s64 	%rd94, %rd6, %rd92;
	st.global.u64 	[%rd94], %rd208;
	add.s64 	%rd95, %rd5, %rd92;
	st.global.u64 	[%rd95], %rd205;
$L__BB0_21:
	and.b64  	%rd96, %rd203, 1048575;
	setp.ne.s64 	%p20, %rd96, 0;
	@%p20 bra 	$L__BB0_24;
	atom.global.add.u32 	%r31, [%rd4], 1;
	setp.gt.s32 	%p21, %r31, 1023;
	@%p21 bra 	$L__BB0_24;
	mul.wide.s32 	%rd97, %r31, 8;
	add.s64 	%rd98, %rd3, %rd97;
	st.global.u64 	[%rd98], %rd210;
	add.s64 	%rd99, %rd2, %rd97;
	st.global.u64 	[%rd99], %rd211;
	add.s64 	%rd100, %rd1, %rd97;
	st.global.u64 	[%rd100], %rd203;
$L__BB0_24:
	setp.eq.s64 	%p22, %rd209, %rd210;
	setp.eq.s64 	%p23, %rd208, %rd211;
	and.pred  	%p24, %p22, %p23;
	setp.eq.s64 	%p25, %rd205, %rd203;
	and.pred  	%p26, %p25, %p24;
	@%p26 bra 	$L__BB0_13;
	setp.ne.s64 	%p27, %rd204, 976562;
	mov.u32 	%r474, %r489;
	mov.u32 	%r475, %r492;
	mov.u32 	%r476, %r493;
	mov.u32 	%r477, %r494;
	@%p27 bra 	$L__BB0_1;
	setp.ne.s32 	%p28, %r1, 0;
	@%p28 bra 	$L__BB0_36;
	mov.u64 	%rd102, $str$3;
	cvta.global.u64 	%rd103, %rd102;
	{ // callseq 0, 0
	.param .b64 param0;
	st.param.b64 	[param0], %rd103;
	.param .b64 param1;
	st.param.b64 	[param1], 0;
	.param .b32 retval0;
	call.uni (retval0), 
	vprintf, 
	(
	param0, 
	param1
	);
	ld.param.b32 	%r82, [retval0];
	} // callseq 0
	mov.u64 	%rd104, $str$4;
	cvta.global.u64 	%rd105, %rd104;
	{ // callseq 1, 0
	.param .b64 param0;
	st.param.b64 	[param0], %rd105;
	.param .b64 param1;
	st.param.b64 	[param1], 0;
	.param .b32 retval0;
	call.uni (retval0), 
	vprintf, 
	(
	param0, 
	param1
	);
	ld.param.b32 	%r84, [retval0];
	} // callseq 1
	cvt.u32.u64 	%r86, %rd209;
	shr.u32 	%r87, %r86, 6;
	and.b32  	%r88, %r87, 1;
	st.local.u32 	[%rd10], %r88;
	mov.u64 	%rd106, $str;
	cvta.global.u64 	%rd107, %rd106;
	add.u64 	%rd108, %SP, 0;
	{ // callseq 2, 0
	.param .b64 param0;
	st.param.b64 	[param0], %rd107;
	.param .b64 param1;
	st.param.b64 	[param1], %rd108;
	.param .b32 retval0;
	call.uni (retval0), 
	vprintf, 
	(
	param0, 
	param1
	);
	ld.param.b32 	%r89, [retval0];
	} // callseq 2
	shr.u32 	%r91, %r86, 5;
	and.b32  	%r92, %r91, 1;
	st.local.u32 	[%rd10], %r92;
	{ // callseq 3, 0
	.param .b64 param0;
	st.param.b64 	[param0], %rd107;
	.param .b64 param1;
	st.param.b64 	[param1], %rd108;
	.param .b32 retval0;
	call.uni (retval0), 
	vprintf, 
	(
	param0, 
	param1
	);
	ld.param.b32 	%r93, [retval0];
	} // callseq 3
	shr.u32 	%r95, %r86, 4;
	and.b32  	%r96, %r95, 1;
	st.local.u32 	[%rd10], %r96;
	{ // callseq 4, 0
	.param .b64 param0;
	st.param.b64 	[param0], %rd107;
	.param .b64 param1;
	st.param.b64 	[param1], %rd108;
	.param .b32 retval0;
	call.uni (retval0), 
	vprintf, 
	(
	param0, 
	param1
	);
	ld.param.b32 	%r97, [retval0];
	} // callseq 4
	shr.u32 	%r99, %r86, 3;
	and.b32  	%r100, %r99, 1;
	st.local.u32 	[%rd10], %r100;
	{ // callseq 5, 0
	.param .b64 param0;
	st.param.b64 	[param0], %rd107;
	.param .b64 param1;
	st.param.b64 	[param1], %rd108;
	.param .b32 retval0;
	call.uni (retval0), 
	vprintf, 
	(
	param0, 
	param1
	);
	ld.param.b32 	%r101, [retval0];
	} // callseq 5
	shr.u32 	%r103, %r86, 2;
	and.b32  	%r104, %r103, 1;
	st.local.u32 	[%rd10], %r104;
	{ // callseq 6, 0
	.param .b64 param0;
	st.param.b64 	[param0], %rd107;
	.param .b64 param1;
	st.param.b64 	[param1], %rd108;
	.param .b32 retval0;
	call.uni (retval0), 
	vprintf, 
	(
	param0, 
	param1
	);
	ld.param.b32 	%r105, [retval0];
	} // callseq 6
	shr.u32 	%r107, %r86, 1;
	and.b32  	%r108, %r107, 1;
	st.local.u32 	[%rd10], %r108;
	{ // callseq 7, 0
	.param .b64 param0;
	st.param.b64 	[param0], %rd107;
	.param .b64 param1;
	st.param.b64 	[param1], %rd108;
	.param .b32 retval0;
	call.uni (retval0), 
	vprintf, 
	(
	param0, 
	param1
	);
	ld.param.b32 	%r109, [retval0];
	} // callseq 7
	and.b32  	%r111, %r86, 1;
	st.local.u32 	[%rd10], %r111;
	{ // callseq 8, 0
	.param .b64 param0;
	st.param.b64 	[param0], %rd107;
	.param .b64 param1;
	st.param.b64 	[param1], %rd108;
	.param .b32 retval0;
	call.uni (retval0), 
	vprintf, 
	(
	param0, 
	param1
	);
	ld.param.b32 	%r112, [retval0];
	} // callseq 8
	mov.b64 	%rd217, 48;
	mov.b32 	%r485, 0;
$L__BB0_28:
	cvt.u32.u64 	%r114, %rd217;
	add.s32 	%r115, %r114, 15;
	shr.u64 	%rd109, %rd208, %r115;
	cvt.u32.u64 	%r116, %rd109;
	and.b32  	%r117, %r116, 1;
	st.local.u32 	[%rd10], %r117;
	cvta.global.u64 	%rd111, %rd106;
	{ // callseq 9, 0
	.param .b64 param0;
	st.param.b64 	[param0], %rd111;
	.param .b64 param1;
	st.param.b64 	[param1], %rd108;
	.param .b32 retval0;
	call.uni (retval0), 
	vprintf, 
	(
	param0, 
	param1
	);
	ld.param.b32 	%r118, [retval0];
	} // callseq 9
	add.s32 	%r120, %r114, 14;
	shr.u64 	%rd113, %rd208, %r120;
	cvt.u32.u64 	%r121, %rd113;
	and.b32  	%r122, %r121, 1;
	st.local.u32 	[%rd10], %r122;
	{ // callseq 10, 0
	.param .b64 param0;
	st.param.b64 	[param0], %rd111;
	.param .b64 param1;
	st.param.b64 	[param1], %rd108;
	.param .b32 retval0;
	call.uni (retval0), 
	vprintf, 
	(
	param0, 
	param1
	);
	ld.param.b32 	%r123, [retval0];
	} // callseq 10
	add.s32 	%r125, %r114, 13;
	shr.u64 	%rd114, %rd208, %r125;
	cvt.u32.u64 	%r126, %rd114;
	and.b32  	%r127, %r126, 1;
	st.local.u32 	[%rd10], %r127;
	{ // callseq 11, 0
	.param .b64 param0;
	st.param.b64 	[param0], %rd111;
	.param .b64 param1;
	st.param.b64 	[param1], %rd108;
	.param .b32 retval0;
	call.uni (retval0), 
	vprintf, 
	(
	param0, 
	param1
	);
	ld.param.b32 	%r128, [retval0];
	} // callseq 11
	add.s32 	%r130, %r114, 12;
	shr.u64 	%rd115, %rd208, %r130;
	cvt.u32.u64 	%r131, %rd115;
	and.b32  	%r132, %r131, 1;
	st.local.u32 	[%rd10], %r132;
	{ // callseq 12, 0
	.param .b64 param0;
	st.param.b64 	[param0], %rd111;
	.param .b64 param1;
	st.param.b64 	[param1], %rd108;
	.param .b32 retval0;
	call.uni (retval0), 
	vprintf, 
	(
	param0, 
	param1
	);
	ld.param.b32 	%r133, [retval0];
	} // callseq 12
	add.s32 	%r135, %r114, 11;
	shr.u64 	%rd116, %rd208, %r135;
	cvt.u32.u64 	%r136, %rd116;
	and.b32  	%r137, %r136, 1;
	st.local.u32 	[%rd10], %r137;
	{ // callseq 13, 0
	.param .b64 param0;
	st.param.b64 	[param0], %rd111;
	.param .b64 param1;
	st.param.b64 	[param1], %rd108;
	.param .b32 retval0;
	call.uni (retval0), 
	vprintf, 
	(
	param0, 
	param1
	);
	ld.param.b32 	%r138, [retval0];
	} // callseq 13
	add.s32 	%r140, %r114, 10;
	shr.u64 	%rd117, %rd208, %r140;
	cvt.u32.u64 	%r141, %rd117;
	and.b32  	%r142, %r141, 1;
	st.local.u32 	[%rd10], %r142;
	{ // callseq 14, 0
	.param .b64 param0;
	st.param.b64 	[param0], %rd111;
	.param .b64 param1;
	st.param.b64 	[param1], %rd108;
	.param .b32 retval0;
	call.uni (retval0), 
	vprintf, 
	(
	param0, 
	param1
	);
	ld.param.b32 	%r143, [retval0];
	} // callseq 14
	add.s32 	%r145, %r114, 9;
	shr.u64 	%rd118, %rd208, %r145;
	cvt.u32.u64 	%r146, %rd118;
	and.b32  	%r147, %r146, 1;
	st.local.u32 	[%rd10], %r147;
	{ // callseq 15, 0
	.param .b64 param0;
	st.param.b64 	[param0], %rd111;
	.param .b64 param1;
	st.param.b64 	[param1], %rd108;
	.param .b32 retval0;
	call.uni (retval0), 
	vprintf, 
	(
	param0, 
	param1
	);
	ld.param.b32 	%r148, [retval0];
	} // callseq 15
	add.s32 	%r150, %r114, 8;
	shr.u64 	%rd119, %rd208, %r150;
	cvt.u32.u64 	%r151, %rd119;
	and.b32  	%r152, %r151, 1;
	st.local.u32 	[%rd10], %r152;
	{ // callseq 16, 0
	.param .b64 param0;
	st.param.b64 	[param0], %rd111;
	.param .b64 param1;
	st.param.b64 	[param1], %rd108;
	.param .b32 retval0;
	call.uni (retval0), 
	vprintf, 
	(
	param0, 
	param1
	);
	ld.param.b32 	%r153, [retval0];
	} // callseq 16
	add.s32 	%r155, %r114, 7;
	shr.u64 	%rd120, %rd208, %r155;
	cvt.u32.u64 	%r156, %rd120;
	and.b32  	%r157, %r156, 1;
	st.local.u32 	[%rd10], %r157;
	{ // callseq 17, 0
	.param .b64 param0;
	st.param.b64 	[param0], %rd111;
	.param .b64 param1;
	st.param.b64 	[param1], %rd108;
	.param .b32 retval0;
	call.uni (retval0), 
	vprintf, 
	(
	param0, 
	param1
	);
	ld.param.b32 	%r158, [retval0];
	} // callseq 17
	add.s32 	%r160, %r114, 6;
	shr.u64 	%rd121, %rd208, %r160;
	cvt.u32.u64 	%r161, %rd121;
	and.b32  	%r162, %r161, 1;
	st.local.u32 	[%rd10], %r162;
	{ // callseq 18, 0
	.param .b64 param0;
	st.param.b64 	[param0], %rd111;
	.param .b64 param1;
	st.param.b64 	[param1], %rd108;
	.param .b32 retval0;
	call.uni (retval0), 
	vprintf, 
	(
	param0, 
	param1
	);
	ld.param.b32 	%r163, [retval0];
	} // callseq 18
	add.s32 	%r165, %r114, 5;
	shr.u64 	%rd122, %rd208, %r165;
	cvt.u32.u64 	%r166, %rd122;
	and.b32  	%r167, %r166, 1;
	st.local.u32 	[%rd10], %r167;
	{ // callseq 19, 0
	.param .b64 param0;
	st.param.b64 	[param0], %rd111;
	.param .b64 param1;
	st.param.b64 	[param1], %rd108;
	.param .b32 retval0;
	call.uni (retval0), 
	vprintf, 
	(
	param0, 
	param1
	);
	ld.param.b32 	%r168, [retval0];
	} // callseq 19
	add.s32 	%r170, %r114, 4;
	shr.u64 	%rd123, %rd208, %r170;
	cvt.u32.u64 	%r171, %rd123;
	and.b32  	%r172, %r171, 1;
	st.local.u32 	[%rd10], %r172;
	{ // callseq 20, 0
	.param .b64 param0;
	st.param.b64 	[param0], %rd111;
	.param .b64 param1;
	st.param.b64 	[param1], %rd108;
	.param .b32 retval0;
	call.uni (retval0), 
	vprintf, 
	(
	param0, 
	param1
	);
	ld.param.b32 	%r173, [retval0];
	} // callseq 20
	add.s32 	%r175, %r114, 3;
	shr.u64 	%rd124, %rd208, %r175;
	cvt.u32.u64 	%r176, %rd124;
	and.b32  	%r177, %r176, 1;
	st.local.u32 	[%rd10], %r177;
	{ // callseq 21, 0
	.param .b64 param0;
	st.param.b64 	[param0], %rd111;
	.param .b64 param1;
	st.param.b64 	[param1], %rd108;
	.param .b32 retval0;
	call.uni (retval0), 
	vprintf, 
	(
	param0, 
	param1
	);
	ld.param.b32 	%r178, [retval0];
	} // callseq 21
	add.s32 	%r180, %r114, 2;
	shr.u64 	%rd125, %rd208, %r180;
	cvt.u32.u64 	%r181, %rd125;
	and.b32  	%r182, %r181, 1;
	st.local.u32 	[%rd10], %r182;
	{ // callseq 22, 0
	.param .b64 param0;
	st.param.b64 	[param0], %rd111;
	.param .b64 param1;
	st.param.b64 	[param1], %rd108;
	.param .b32 retval0;
	call.uni (retval0), 
	vprintf, 
	(
	param0, 
	param1
	);
	ld.param.b32 	%r183, [retval0];
	} // callseq 22
	add.s32 	%r185, %r114, 1;
	shr.u64 	%rd126, %rd208, %r185;
	cvt.u32.u64 	%r186, %rd126;
	and.b32  	%r187, %r186, 1;
	st.local.u32 	[%rd10], %r187;
	{ // callseq 23, 0
	.param .b64 param0;
	st.param.b64 	[param0], %rd111;
	.param .b64 param1;
	st.param.b64 	[param1], %rd108;
	.param .b32 retval0;
	call.uni (retval0), 
	vprintf, 
	(
	param0, 
	param1
	);
	ld.param.b32 	%r188, [retval0];
	} // callseq 23
	shr.u64 	%rd127, %rd208, %r114;
	cvt.u32.u64 	%r190, %rd127;
	and.b32  	%r191, %r190, 1;
	st.local.u32 	[%rd10], %r191;
	{ // callseq 24, 0
	.param .b64 param0;
	st.param.b64 	[param0], %rd111;
	.param .b64 param1;
	st.param.b64 	[param1], %rd108;
	.param .b32 retval0;
	call.uni (retval0), 
	vprintf, 
	(
	param0, 
	param1
	);
	ld.param.b32 	%r192, [retval0];
	} // callseq 24
	add.s64 	%rd217, %rd217, -16;
	add.s32 	%r485, %r485, -16;
	setp.ne.s32 	%p29, %r485, -64;
	@%p29 bra 	$L__BB0_28;
	mov.b64 	%rd218, 48;
	mov.b32 	%r486, 0;
$L__BB0_30:
	cvt.u32.u64 	%r195, %rd218;
	add.s32 	%r196, %r195, 15;
	shr.u64 	%rd129, %rd205, %r196;
	cvt.u32.u64 	%r197, %rd129;
	and.b32  	%r198, %r197, 1;
	st.local.u32 	[%rd10], %r198;
	mov.u64 	%rd130, $str;
	cvta.global.u64 	%rd131, %rd130;
	add.u64 	%rd132, %SP, 0;
	{ // callseq 25, 0
	.param .b64 param0;
	st.param.b64 	[param0], %rd131;
	.param .b64 param1;
	st.param.b64 	[param1], %rd132;
	.param .b32 retval0;
	call.uni (retval0), 
	vprintf, 
	(
	param0, 
	param1
	);
	ld.param.b32 	%r199, [retval0];
	} // callseq 25
	add.s32 	%r201, %r195, 14;
	shr.u64 	%rd133, %rd205, %r201;
	cvt.u32.u64 	%r202, %rd133;
	and.b32  	%r203, %r202, 1;
	st.local.u32 	[%rd10], %r203;
	{ // callseq 26, 0
	.param .b64 param0;
	st.param.b64 	[param0], %rd131;
	.param .b64 param1;
	st.param.b64 	[param1], %rd132;
	.param .b32 retval0;
	call.uni (retval0), 
	vprintf, 
	(
	param0, 
	param1
	);
	ld.param.b32 	%r204, [retval0];
	} // callseq 26
	add.s32 	%r206, %r195, 13;
	shr.u64 	%rd134, %rd205, %r206;
	cvt.u32.u64 	%r207, %rd134;
	and.b32  	%r208, %r207, 1;
	st.local.u32 	[%rd10], %r208;
	{ // callseq 27, 0
	.param .b64 param0;
	st.param.b64 	[param0], %rd131;
	.param .b64 param1;
	st.param.b64 	[param1], %rd132;
	.param .b32 retval0;
	call.uni (retval0), 
	vprintf, 
	(
	param0, 
	param1
	);
	ld.param.b32 	%r209, [retval0];
	} // callseq 27
	add.s32 	%r211, %r195, 12;
	shr.u64 	%rd135, %rd205, %r211;
	cvt.u32.u64 	%r212, %rd135;
	and.b32  	%r213, %r212, 1;
	st.local.u32 	[%rd10], %r213;
	{ // callseq 28, 0
	.param .b64 param0;
	st.param.b64 	[param0], %rd131;
	.param .b64 param1;
	st.param.b64 	[param1], %rd132;
	.param .b32 retval0;
	call.uni (retval0), 
	vprintf, 
	(
	param0, 
	param1
	);
	ld.param.b32 	%r214, [retval0];
	} // callseq 28
	add.s32 	%r216, %r195, 11;
	shr.u64 	%rd136, %rd205, %r216;
	cvt.u32.u64 	%r217, %rd136;
	and.b32  	%r218, %r217, 1;
	st.local.u32 	[%rd10], %r218;
	{ // callseq 29, 0
	.param .b64 param0;
	st.param.b64 	[param0], %rd131;
	.param .b64 param1;
	st.param.b64 	[param1], %rd132;
	.param .b32 retval0;
	call.uni (retval0), 
	vprintf, 
	(
	param0, 
	param1
	);
	ld.param.b32 	%r219, [retval0];
	} // callseq 29
	add.s32 	%r221, %r195, 10;
	shr.u64 	%rd137, %rd205, %r221;
	cvt.u32.u64 	%r222, %rd137;
	and.b32  	%r223, %r222, 1;
	st.local.u32 	[%rd10], %r223;
	{ // callseq 30, 0
	.param .b64 param0;
	st.param.b64 	[param0], %rd131;
	.param .b64 param1;
	st.param.b64 	[param1], %rd132;
	.param .b32 retval0;
	call.uni (retval0), 
	vprintf, 
	(
	param0, 
	param1
	);
	ld.param.b32 	%r224, [retval0];
	} // callseq 30
	add.s32 	%r226, %r195, 9;
	shr.u64 	%rd138, %rd205, %r226;
	cvt.u32.u64 	%r227, %rd138;
	and.b32  	%r228, %r227, 1;
	st.local.u32 	[%rd10], %r228;
	{ // callseq 31, 0
	.param .b64 param0;
	st.param.b64 	[param0], %rd131;
	.param .b64 param1;
	st.param.b64 	[param1], %rd132;
	.param .b32 retval0;
	call.uni (retval0), 
	vprintf, 
	(
	param0, 
	param1
	);
	ld.param.b32 	%r229, [retval0];
	} // callseq 31
	add.s32 	%r231, %r195, 8;
	shr.u64 	%rd139, %rd205, %r231;
	cvt.u32.u64 	%r232, %rd139;
	and.b32  	%r233, %r232, 1;
	st.local.u32 	[%rd10], %r233;
	{ // callseq 32, 0
	.param .b64 param0;
	st.param.b64 	[param0], %rd131;
	.param .b64 param1;
	st.param.b64 	[param1], %rd132;
	.param .b32 retval0;
	call.uni (retval0), 
	vprintf, 
	(
	param0, 
	param1
	);
	ld.param.b32 	%r234, [retval0];
	} // callseq 32
	add.s32 	%r236, %r195, 7;
	shr.u64 	%rd140, %rd205, %r236;
	cvt.u32.u64 	%r237, %rd140;
	and.b32  	%r238, %r237, 1;
	st.local.u32 	[%rd10], %r238;
	{ // callseq 33, 0
	.param .b64 param0;
	st.param.b64 	[param0], %rd131;
	.param .b64 param1;
	st.param.b64 	[param1], %rd132;
	.param .b32 retval0;
	call.uni (retval0), 
	vprintf, 
	(
	param0, 
	param1
	);
	ld.param.b32 	%r239, [retval0];
	} // callseq 33
	add.s32 	%r241, %r195, 6;
	shr.u64 	%rd141, %rd205, %r241;
	cvt.u32.u64 	%r242, %rd141;
	and.b32  	%r243, %r242, 1;
	st.local.u32 	[%rd10], %r243;
	{ // callseq 34, 0
	.param .b64 param0;
	st.param.b64 	[param0], %rd131;
	.param .b64 param1;
	st.param.b64 	[param1], %rd132;
	.param .b32 retval0;
	call.uni (retval0), 
	vprintf, 
	(
	param0, 
	param1
	);
	ld.param.b32 	%r244, [retval0];
	} // callseq 34
	add.s32 	%r246, %r195, 5;
	shr.u64 	%rd142, %rd205, %r246;
	cvt.u32.u64 	%r247, %rd142;
	and.b32  	%r248, %r247, 1;
	st.local.u32 	[%rd10], %r248;
	{ // callseq 35, 0
	.param .b64 param0;
	st.param.b64 	[param0], %rd131;
	.param .b64 param1;
	st.param.b64 	[param1], %rd132;
	.param .b32 retval0;
	call.uni (retval0), 
	vprintf, 
	(
	param0, 
	param1
	);
	ld.param.b32 	%r249, [retval0];
	} // callseq 35
	add.s32 	%r251, %r195, 4;
	shr.u64 	%rd143, %rd205, %r251;
	cvt.u32.u64 	%r252, %rd143;
	and.b32  	%r253, %r252, 1;
	st.local.u32 	[%rd10], %r253;
	{ // callseq 36, 0
	.param .b64 param0;
	st.param.b64 	[param0], %rd131;
	.param .b64 param1;
	st.param.b64 	[param1], %rd132;
	.param .b32 retval0;
	call.uni (retval0), 
	vprintf, 
	(
	param0, 
	param1
	);
	ld.param.b32 	%r254, [retval0];
	} // callseq 36
	add.s32 	%r256, %r195, 3;
	shr.u64 	%rd144, %rd205, %r256;
	cvt.u32.u64 	%r257, %rd144;
	and.b32  	%r258, %r257, 1;
	st.local.u32 	[%rd10], %r258;
	{ // callseq 37, 0
	.param .b64 param0;
	st.param.b64 	[param0], %rd131;
	.param .b64 param1;
	st.param.b64 	[param1], %rd132;
	.param .b32 retval0;
	call.uni (retval0), 
	vprintf, 
	(
	param0, 
	param1
	);
	ld.param.b32 	%r259, [retval0];
	} // callseq 37
	add.s32 	%r261, %r195, 2;
	shr.u64 	%rd145, %rd205, %r261;
	cvt.u32.u64 	%r262, %rd145;
	and.b32  	%r263, %r262, 1;
	st.local.u32 	[%rd10], %r263;
	{ // callseq 38, 0
	.param .b64 param0;
	st.param.b64 	[param0], %rd131;
	.param .b64 param1;
	st.param.b64 	[param1], %rd132;
	.param .b32 retval0;
	call.uni (retval0), 
	vprintf, 
	(
	param0, 
	param1
	);
	ld.param.b32 	%r264, [retval0];
	} // callseq 38
	add.s32 	%r266, %r195, 1;
	shr.u64 	%rd146, %rd205, %r266;
	cvt.u32.u64 	%r267, %rd146;
	and.b32  	%r268, %r267, 1;
	st.local.u32 	[%rd10], %r268;
	{ // callseq 39, 0
	.param .b64 param0;
	st.param.b64 	[param0], %rd131;
	.param .b64 param1;
	st.param.b64 	[param1], %rd132;
	.param .b32 retval0;
	call.uni (retval0), 
	vprintf, 
	(
	param0, 
	param1
	);
	ld.param.b32 	%r269, [retval0];
	} // callseq 39
	shr.u64 	%rd147, %rd205, %r195;
	cvt.u32.u64 	%r271, %rd147;
	and.b32  	%r272, %r271, 1;
	st.local.u32 	[%rd10], %r272;
	{ // callseq 40, 0
	.param .b64 param0;
	st.param.b64 	[param0], %rd131;
	.param .b64 param1;
	st.param.b64 	[param1], %rd132;
	.param .b32 retval0;
	call.uni (retval0), 
	vprintf, 
	(
	param0, 
	param1
	);
	ld.param.b32 	%r273, [retval0];
	} // callseq 40
	add.s64 	%rd218, %rd218, -16;
	add.s32 	%r486, %r486, -16;
	setp.ne.s32 	%p30, %r486, -64;
	@%p30 bra 	$L__BB0_30;
	mov.u64 	%rd149, $str$1;
	cvta.global.u64 	%rd150, %rd149;
	{ // callseq 41, 0
	.param .b64 param0;
	st.param.b64 	[param0], %rd150;
	.param .b64 param1;
	st.param.b64 	[param1], 0;
	.param .b32 retval0;
	call.uni (retval0), 
	vprintf, 
	(
	param0, 
	param1
	);
	ld.param.b32 	%r276, [retval0];
	} // callseq 41
	mov.u64 	%rd151, $str$5;
	cvta.global.u64 	%rd152, %rd151;
	{ // callseq 42, 0
	.param .b64 param0;
	st.param.b64 	[param0], %rd152;
	.param .b64 param1;
	st.param.b64 	[param1], 0;
	.param .b32 retval0;
	call.uni (retval0), 
	vprintf, 
	(
	param0, 
	param1
	);
	ld.param.b32 	%r278, [retval0];
	} // callseq 42
	cvt.u32.u64 	%r280, %rd210;
	shr.u32 	%r281, %r280, 6;
	and.b32  	%r282, %r281, 1;
	st.local.u32 	[%rd9], %r282;
	cvta.global.u64 	%rd154, %rd130;
	{ // callseq 43, 0
	.param .b64 param0;
	st.param.b64 	[param0], %rd154;
	.param .b64 param1;
	st.param.b64 	[param1], %rd132;
	.param .b32 retval0;
	call.uni (retval0), 
	vprintf, 
	(
	param0, 
	param1
	);
	ld.param.b32 	%r283, [retval0];
	} // callseq 43
	shr.u32 	%r285, %r280, 5;
	and.b32  	%r286, %r285, 1;
	st.local.u32 	[%rd9], %r286;
	{ // callseq 44, 0
	.param .b64 param0;
	st.param.b64 	[param0], %rd154;
	.param .b64 param1;
	st.param.b64 	[param1], %rd132;
	.param .b32 retval0;
	call.uni (retval0), 
	vprintf, 
	(
	param0, 
	param1
	);
	ld.param.b32 	%r287, [retval0];
	} // callseq 44
	shr.u32 	%r289, %r280, 4;
	and.b32  	%r290, %r289, 1;
	st.local.u32 	[%rd9], %r290;
	{ // callseq 45, 0
	.param .b64 param0;
	st.param.b64 	[param0], %rd154;
	.param .b64 param1;
	st.param.b64 	[param1], %rd132;
	.param .b32 retval0;
	call.uni (retval0), 
	vprintf, 
	(
	param0, 
	param1
	);
	ld.param.b32 	%r291, [retval0];
	} // callseq 45
	shr.u32 	%r293, %r280, 3;
	and.b32  	%r294, %r293, 1;
	st.local.u32 	[%rd9], %r294;
	{ // callseq 46, 0
	.param .b64 param0;
	st.param.b64 	[param0], %rd154;
	.param .b64 param1;
	st.param.b64 	[param1], %rd132;
	.param .b32 retval0;
	call.uni (retval0), 
	vprintf, 
	(
	param0, 
	param1
	);
	ld.param.b32 	%r295, [retval0];
	} // callseq 46
	shr.u32 	%r297, %r280, 2;
	and.b32  	%r298, %r297, 1;
	st.local.u32 	[%rd9], %r298;
	{ // callseq 47, 0
	.param .b64 param0;
	st.param.b64 	[param0], %rd154;
	.param .b64 param1;
	st.param.b64 	[param1], %rd132;
	.param .b32 retval0;
	call.uni (retval0), 
	vprintf, 
	(
	param0, 
	param1
	);
	ld.param.b32 	%r299, [retval0];
	} // callseq 47
	shr.u32 	%r301, %r280, 1;
	and.b32  	%r302, %r301, 1;
	st.local.u32 	[%rd9], %r302;
	{ // callseq 48, 0
	.param .b64 param0;
	st.param.b64 	[param0], %rd154;
	.param .b64 param1;
	st.param.b64 	[param1], %rd132;
	.param .b32 retval0;
	call.uni (retval0), 
	vprintf, 
	(
	param0, 
	param1
	);
	ld.param.b32 	%r303, [retval0];
	} // callseq 48
	and.b32  	%r305, %r280, 1;
	st.local.u32 	[%rd9], %r305;
	{ // callseq 49, 0
	.param .b64 param0;
	st.param.b64 	[param0], %rd154;
	.param .b64 param1;
	st.param.b64 	[param1], %rd132;
	.param .b32 retval0;
	call.uni (retval0), 
	vprintf, 
	(
	param0, 
	param1
	);
	ld.param.b32 	%r306, [retval0];
	} // callseq 49
	mov.b64 	%rd219, 48;
	mov.b32 	%r487, 0;
$L__BB0_32:
	cvt.u32.u64 	%r308, %rd219;
	add.s32 	%r309, %r308, 15;
	shr.u64 	%rd156, %rd211, %r309;
	cvt.u32.u64 	%r310, %rd156;
	and.b32  	%r311, %r310, 1;
	st.local.u32 	[%rd9], %r311;
	cvta.global.u64 	%rd158, %rd130;
	{ // callseq 50, 0
	.param .b64 param0;
	st.param.b64 	[param0], %rd158;
	.param .b64 param1;
	st.param.b64 	[param1], %rd132;
	.param .b32 retval0;
	call.uni (retval0), 
	vprintf, 
	(
	param0, 
	param1
	);
	ld.param.b32 	%r312, [retval0];
	} // callseq 50
	add.s32 	%r314, %r308, 14;
	shr.u64 	%rd160, %rd211, %r314;
	cvt.u32.u64 	%r315, %rd160;
	and.b32  	%r316, %r315, 1;
	st.local.u32 	[%rd9], %r316;
	{ // callseq 51, 0
	.param .b64 param0;
	st.param.b64 	[param0], %rd158;
	.param .b64 param1;
	st.param.b64 	[param1], %rd132;
	.param .b32 retval0;
	call.uni (retval0), 
	vprintf, 
	(
	param0, 
	param1
	);
	ld.param.b32 	%r317, [retval0];
	} // callseq 51
	add.s32 	%r319, %r308, 13;
	shr.u64 	%rd161, %rd211, %r319;
	cvt.u32.u64 	%r320, %rd161;
	and.b32  	%r321, %r320, 1;
	st.local.u32 	[%rd9], %r321;
	{ // callseq 52, 0
	.param .b64 param0;
	st.param.b64 	[param0], %rd158;
	.param .b64 param1;
	st.param.b64 	[param1], %rd132;
	.param .b32 retval0;
	call.uni (retval0), 
	vprintf, 
	(
	param0, 
	param1
	);
	ld.param.b32 	%r322, [retval0];
	} // callseq 52
	add.s32 	%r324, %r308, 12;
	shr.u64 	%rd162, %rd211, %r324;
	cvt.u32.u64 	%r325, %rd162;
	and.b32  	%r326, %r325, 1;
	st.local.u32 	[%rd9], %r326;
	{ // callseq 53, 0
	.param .b64 param0;
	st.param.b64 	[param0], %rd158;
	.param .b64 param1;
	st.param.b64 	[param1], %rd132;
	.param .b32 retval0;
	call.uni (retval0), 
	vprintf, 
	(
	param0, 
	param1
	);
	ld.param.b32 	%r327, [retval0];
	} // callseq 53
	add.s32 	%r329, %r308, 11;
	shr.u64 	%rd163, %rd211, %r329;
	cvt.u32.u64 	%r330, %rd163;
	and.b32  	%r331, %r330, 1;
	st.local.u32 	[%rd9], %r331;
	{ // callseq 54, 0
	.param .b64 param0;
	st.param.b64 	[param0], %rd158;
	.param .b64 param1;
	st.param.b64 	[param1], %rd132;
	.param .b32 retval0;
	call.uni (retval0), 
	vprintf, 
	(
	param0, 
	param1
	);
	ld.param.b32 	%r332, [retval0];
	} // callseq 54
	add.s32 	%r334, %r308, 10;
	shr.u64 	%rd164, %rd211, %r334;
	cvt.u32.u64 	%r335, %rd164;
	and.b32  	%r336, %r335, 1;
	st.local.u32 	[%rd9], %r336;
	{ // callseq 55, 0
	.param .b64 param0;
	st.param.b64 	[param0], %rd158;
	.param .b64 param1;
	st.param.b64 	[param1], %rd132;
	.param .b32 retval0;
	call.uni (retval0), 
	vprintf, 
	(
	param0, 
	param1
	);
	ld.param.b32 	%r337, [retval0];
	} // callseq 55
	add.s32 	%r339, %r308, 9;
	shr.u64 	%rd165, %rd211, %r339;
	cvt.u32.u64 	%r340, %rd165;
	and.b32  	%r341, %r340, 1;
	st.local.u32 	[%rd9], %r341;
	{ // callseq 56, 0
	.param .b64 param0;
	st.param.b64 	[param0], %rd158;
	.param .b64 param1;
	st.param.b64 	[param1], %rd132;
	.param .b32 retval0;
	call.uni (retval0), 
	vprintf, 
	(
	param0, 
	param1
	);
	ld.param.b32 	%r342, [retval0];
	} // callseq 56
	add.s32 	%r344, %r308, 8;
	shr.u64 	%rd166, %rd211, %r344;
	cvt.u32.u64 	%r345, %rd166;
	and.b32  	%r346, %r345, 1;
	st.local.u32 	[%rd9], %r346;
	{ // callseq 57, 0
	.param .b64 param0;
	st.param.b64 	[param0], %rd158;
	.param .b64 param1;
	st.param.b64 	[param1], %rd132;
	.param .b32 retval0;
	call.uni (retval0), 
	vprintf, 
	(
	param0, 
	param1
	);
	ld.param.b32 	%r347, [retval0];
	} // callseq 57
	add.s32 	%r349, %r308, 7;
	shr.u64 	%rd167, %rd211, %r349;
	cvt.u32.u64 	%r350, %rd167;
	and.b32  	%r351, %r350, 1;
	st.local.u32 	[%rd9], %r351;
	{ // callseq 58, 0
	.param .b64 param0;
	st.param.b64 	[param0], %rd158;
	.param .b64 param1;
	st.param.b64 	[param1], %rd132;
	.param .b32 retval0;
	call.uni (retval0), 
	vprintf, 
	(
	param0, 
	param1
	);
	ld.param.b32 	%r352, [retval0];
	} // callseq 58
	add.s32 	%r354, %r308, 6;
	shr.u64 	%rd168, %rd211, %r354;
	cvt.u32.u64 	%r355, %rd168;
	and.b32  	%r356, %r355, 1;
	st.local.u32 	[%rd9], %r356;
	{ // callseq 59, 0
	.param .b64 param0;
	st.param.b64 	[param0], %rd158;
	.param .b64 param1;
	st.param.b64 	[param1], %rd132;
	.param .b32 retval0;
	call.uni (retval0), 
	vprintf, 
	(
	param0, 
	param1
	);
	ld.param.b32 	%r357, [retval0];
	} // callseq 59
	add.s32 	%r359, %r308, 5;
	shr.u64 	%rd169, %rd211, %r359;
	cvt.u32.u64 	%r360, %rd169;
	and.b32  	%r361, %r360, 1;
	st.local.u32 	[%rd9], %r361;
	{ // callseq 60, 0
	.param .b64 param0;
	st.param.b64 	[param0], %rd158;
	.param .b64 param1;
	st.param.b64 	[param1], %rd132;
	.param .b32 retval0;
	call.uni (retval0), 
	vprintf, 
	(
	param0, 
	param1
	);
	ld.param.b32 	%r362, [retval0];
	} // callseq 60
	add.s32 	%r364, %r308, 4;
	shr.u64 	%rd170, %rd211, %r364;
	cvt.u32.u64 	%r365, %rd170;
	and.b32  	%r366, %r365, 1;
	st.local.u32 	[%rd9], %r366;
	{ // callseq 61, 0
	.param .b64 param0;
	st.param.b64 	[param0], %rd158;
	.param .b64 param1;
	st.param.b64 	[param1], %rd132;
	.param .b32 retval0;
	call.uni (retval0), 
	vprintf, 
	(
	param0, 
	param1
	);
	ld.param.b32 	%r367, [retval0];
	} // callseq 61
	add.s32 	%r369, %r308, 3;
	shr.u64 	%rd171, %rd211, %r369;
	cvt.u32.u64 	%r370, %rd171;
	and.b32  	%r371, %r370, 1;
	st.local.u32 	[%rd9], %r371;
	{ // callseq 62, 0
	.param .b64 param0;
	st.param.b64 	[param0], %rd158;
	.param .b64 param1;
	st.param.b64 	[param1], %rd132;
	.param .b32 retval0;
	call.uni (retval0), 
	vprintf, 
	(
	param0, 
	param1
	);
	ld.param.b32 	%r372, [retval0];
	} // callseq 62
	add.s32 	%r374, %r308, 2;
	shr.u64 	%rd172, %rd211, %r374;
	cvt.u32.u64 	%r375, %rd172;
	and.b32  	%r376, %r375, 1;
	st.local.u32 	[%rd9], %r376;
	{ // callseq 63, 0
	.param .b64 param0;
	st.param.b64 	[param0], %rd158;
	.param .b64 param1;
	st.param.b64 	[param1], %rd132;
	.param .b32 retval0;
	call.uni (retval0), 
	vprintf, 
	(
	param0, 
	param1
	);
	ld.param.b32 	%r377, [retval0];
	} // callseq 63
	add.s32 	%r379, %r308, 1;
	shr.u64 	%rd173, %rd211, %r379;
	cvt.u32.u64 	%r380, %rd173;
	and.b32  	%r381, %r380, 1;
	st.local.u32 	[%rd9], %r381;
	{ // callseq 64, 0
	.param .b64 param0;
	st.param.b64 	[param0], %rd158;
	.param .b64 param1;
	st.param.b64 	[param1], %rd132;
	.param .b32 retval0;
	call.uni (retval0), 
	vprintf, 
	(
	param0, 
	param1
	);
	ld.param.b32 	%r382, [retval0];
	} // callseq 64
	shr.u64 	%rd174, %rd211, %r308;
	cvt.u32.u64 	%r384, %rd174;
	and.b32  	%r385, %r384, 1;
	st.local.u32 	[%rd9], %r385;
	{ // callseq 65, 0
	.param .b64 param0;
	st.param.b64 	[param0], %rd158;
	.param .b64 param1;
	st.param.b64 	[param1], %rd132;
	.param .b32 retval0;
	call.uni (retval0), 
	vprintf, 
	(
	param0, 
	param1
	);
	ld.param.b32 	%r386, [retval0];
	} // callseq 65
	add.s64 	%rd219, %rd219, -16;
	add.s32 	%r487, %r487, -16;
	setp.ne.s32 	%p31, %r487, -64;
	@%p31 bra 	$L__BB0_32;
	mov.b64 	%rd220, 48;
	mov.b32 	%r488, 0;
$L__BB0_34:
	cvt.u32.u64 	%r389, %rd220;
	add.s32 	%r390, %r389, 15;
	shr.u64 	%rd176, %rd203, %r390;
	cvt.u32.u64 	%r391, %rd176;
	and.b32  	%r392, %r391, 1;
	st.local.u32 	[%rd9], %r392;
	cvta.global.u64 	%rd178, %rd130;
	add.u64 	%rd179, %SP, 0;
	{ // callseq 66, 0
	.param .b64 param0;
	st.param.b64 	[param0], %rd178;
	.param .b64 param1;
	st.param.b64 	[param1], %rd179;
	.param .b32 retval0;
	call.uni (retval0), 
	vprintf, 
	(
	param0, 
	param1
	);
	ld.param.b32 	%r393, [retval0];
	} // callseq 66
	add.s32 	%r395, %r389, 14;
	shr.u64 	%rd180, %rd203, %r395;
	cvt.u32.u64 	%r396, %rd180;
	and.b32  	%r397, %r396, 1;
	st.local.u32 	[%rd9], %r397;
	{ // callseq 67, 0
	.param .b64 param0;
	st.param.b64 	[param0], %rd178;
	.param .b64 param1;
	st.param.b64 	[param1], %rd179;
	.param .b32 retval0;
	call.uni (retval0), 
	vprintf, 
	(
	param0, 
	param1
	);
	ld.param.b32 	%r398, [retval0];
	} // callseq 67
	add.s32 	%r400, %r389, 13;
	shr.u64 	%rd181, %rd203, %r400;
	cvt.u32.u64 	%r401, %rd181;
	and.b32  	%r402, %r401, 1;
	st.local.u32 	[%rd9], %r402;
	{ // callseq 68, 0
	.param .b64 param0;
	st.param.b64 	[param0], %rd178;
	.param .b64 param1;
	st.param.b64 	[param1], %rd179;
	.param .b32 retval0;
	call.uni (retval0), 
	vprintf, 
	(
	param0, 
	param1
	);
	ld.param.b32 	%r403, [retval0];
	} // callseq 68
	add.s32 	%r405, %r389, 12;
	shr.u64 	%rd182, %rd203, %r405;
	cvt.u32.u64 	%r406, %rd182;
	and.b32  	%r407, %r406, 1;
	st.local.u32 	[%rd9], %r407;
	{ // callseq 69, 0
	.param .b64 param0;
	st.param.b64 	[param0], %rd178;
	.param .b64 param1;
	st.param.b64 	[param1], %rd179;
	.param .b32 retval0;
	call.uni (retval0), 
	vprintf, 
	(
	param0, 
	param1
	);
	ld.param.b32 	%r408, [retval0];
	} // callseq 69
	add.s32 	%r410, %r389, 11;
	shr.u64 	%rd183, %rd203, %r410;
	cvt.u32.u64 	%r411, %rd183;
	and.b32  	%r412, %r411, 1;
	st.local.u32 	[%rd9], %r412;
	{ // callseq 70, 0
	.param .b64 param0;
	st.param.b64 	[param0], %rd178;
	.param .b64 param1;
	st.param.b64 	[param1], %rd179;
	.param .b32 retval0;
	call.uni (retval0), 
	vprintf, 
	(
	param0, 
	param1
	);
	ld.param.b32 	%r413, [retval0];
	} // callseq 70
	add.s32 	%r415, %r389, 10;
	shr.u64 	%rd184, %rd203, %r415;
	cvt.u32.u64 	%r416, %rd184;
	and.b32  	%r417, %r416, 1;
	st.local.u32 	[%rd9], %r417;
	{ // callseq 71, 0
	.param .b64 param0;
	st.param.b64 	[param0], %rd178;
	.param .b64 param1;
	st.param.b64 	[param1], %rd179;
	.param .b32 retval0;
	call.uni (retval0), 
	vprintf, 
	(
	param0, 
	param1
	);
	ld.param.b32 	%r418, [retval0];
	} // callseq 71
	add.s32 	%r420, %r389, 9;
	shr.u64 	%rd185, %rd203, %r420;
	cvt.u32.u64 	%r421, %rd185;
	and.b32  	%r422, %r421, 1;
	st.local.u32 	[%rd9], %r422;
	{ // callseq 72, 0
	.param .b64 param0;
	st.param.b64 	[param0], %rd178;
	.param .b64 param1;
	st.param.b64 	[param1], %rd179;
	.param .b32 retval0;
	call.uni (retval0), 
	vprintf, 
	(
	param0, 
	param1
	);
	ld.param.b32 	%r423, [retval0];
	} // callseq 72
	add.s32 	%r425, %r389, 8;
	shr.u64 	%rd186, %rd203, %r425;
	cvt.u32.u64 	%r426, %rd186;
	and.b32  	%r427, %r426, 1;
	st.local.u32 	[%rd9], %r427;
	{ // callseq 73, 0
	.param .b64 param0;
	st.param.b64 	[param0], %rd178;
	.param .b64 param1;
	st.param.b64 	[param1], %rd179;
	.param .b32 retval0;
	call.uni (retval0), 
	vprintf, 
	(
	param0, 
	param1
	);
	ld.param.b32 	%r428, [retval0];
	} // callseq 73
	add.s32 	%r430, %r389, 7;
	shr.u64 	%rd187, %rd203, %r430;
	cvt.u32.u64 	%r431, %rd187;
	and.b32  	%r432, %r431, 1;
	st.local.u32 	[%rd9], %r432;
	{ // callseq 74, 0
	.param .b64 param0;
	st.param.b64 	[param0], %rd178;
	.param .b64 param1;
	st.param.b64 	[param1], %rd179;
	.param .b32 retval0;
	call.uni (retval0), 
	vprintf, 
	(
	param0, 
	param1
	);
	ld.param.b32 	%r433, [retval0];
	} // callseq 74
	add.s32 	%r435, %r389, 6;
	shr.u64 	%rd188, %rd203, %r435;
	cvt.u32.u64 	%r436, %rd188;
	and.b32  	%r437, %r436, 1;
	st.local.u32 	[%rd9], %r437;
	{ // callseq 75, 0
	.param .b64 param0;
	st.param.b64 	[param0], %rd178;
	.param .b64 param1;
	st.param.b64 	[param1], %rd179;
	.param .b32 retval0;
	call.uni (retval0), 
	vprintf, 
	(
	param0, 
	param1
	);
	ld.param.b32 	%r438, [retval0];
	} // callseq 75
	add.s32 	%r440, %r389, 5;
	shr.u64 	%rd189, %rd203, %r440;
	cvt.u32.u64 	%r441, %rd189;
	and.b32  	%r442, %r441, 1;
	st.local.u32 	[%rd9], %r442;
	{ // callseq 76, 0
	.param .b64 param0;
	st.param.b64 	[param0], %rd178;
	.param .b64 param1;
	st.param.b64 	[param1], %rd179;
	.param .b32 retval0;
	call.uni (retval0), 
	vprintf, 
	(
	param0, 
	param1
	);
	ld.param.b32 	%r443, [retval0];
	} // callseq 76
	add.s32 	%r445, %r389, 4;
	shr.u64 	%rd190, %rd203, %r445;
	cvt.u32.u64 	%r446, %rd190;
	and.b32  	%r447, %r446, 1;
	st.local.u32 	[%rd9], %r447;
	{ // callseq 77, 0
	.param .b64 param0;
	st.param.b64 	[param0], %rd178;
	.param .b64 param1;
	st.param.b64 	[param1], %rd179;
	.param .b32 retval0;
	call.uni (retval0), 
	vprintf, 
	(
	param0, 
	param1
	);
	ld.param.b32 	%r448, [retval0];
	} // callseq 77
	add.s32 	%r450, %r389, 3;
	shr.u64 	%rd191, %rd203, %r450;
	cvt.u32.u64 	%r451, %rd191;
	and.b32  	%r452, %r451, 1;
	st.local.u32 	[%rd9], %r452;
	{ // callseq 78, 0
	.param .b64 param0;
	st.param.b64 	[param0], %rd178;
	.param .b64 param1;
	st.param.b64 	[param1], %rd179;
	.param .b32 retval0;
	call.uni (retval0), 
	vprintf, 
	(
	param0, 
	param1
	);
	ld.param.b32 	%r453, [retval0];
	} // callseq 78
	add.s32 	%r455, %r389, 2;
	shr.u64 	%rd192, %rd203, %r455;
	cvt.u32.u64 	%r456, %rd192;
	and.b32  	%r457, %r456, 1;
	st.local.u32 	[%rd9], %r457;
	{ // callseq 79, 0
	.param .b64 param0;
	st.param.b64 	[param0], %rd178;
	.param .b64 param1;
	st.param.b64 	[param1], %rd179;
	.param .b32 retval0;
	call.uni (retval0), 
	vprintf, 
	(
	param0, 
	param1
	);
	ld.param.b32 	%r458, [retval0];
	} // callseq 79
	add.s32 	%r460, %r389, 1;
	shr.u64 	%rd193, %rd203, %r460;
	cvt.u32.u64 	%r461, %rd193;
	and.b32  	%r462, %r461, 1;
	st.local.u32 	[%rd9], %r462;
	{ // callseq 80, 0
	.param .b64 param0;
	st.param.b64 	[param0], %rd178;
	.param .b64 param1;
	st.param.b64 	[param1], %rd179;
	.param .b32 retval0;
	call.uni (retval0), 
	vprintf, 
	(
	param0, 
	param1
	);
	ld.param.b32 	%r463, [retval0];
	} // callseq 80
	shr.u64 	%rd194, %rd203, %r389;
	cvt.u32.u64 	%r465, %rd194;
	and.b32  	%r466, %r465, 1;
	st.local.u32 	[%rd9], %r466;
	{ // callseq 81, 0
	.param .b64 param0;
	st.param.b64 	[param0], %rd178;
	.param .b64 param1;
	st.param.b64 	[param1], %rd179;
	.param .b32 retval0;
	call.uni (retval0), 
	vprintf, 
	(
	param0, 
	param1
	);
	ld.param.b32 	%r467, [retval0];
	} // callseq 81
	add.s64 	%rd220, %rd220, -16;
	add.s32 	%r488, %r488, -16;
	setp.ne.s32 	%p32, %r488, -64;
	@%p32 bra 	$L__BB0_34;
	mov.u64 	%rd195, $str$1;
	cvta.global.u64 	%rd196, %rd195;
	{ // callseq 82, 0
	.param .b64 param0;
	st.param.b64 	[param0], %rd196;
	.param .b64 param1;
	st.param.b64 	[param1], 0;
	.param .b32 retval0;
	call.uni (retval0), 
	vprintf, 
	(
	param0, 
	param1
	);
	ld.param.b32 	%r469, [retval0];
	} // callseq 82
$L__BB0_36:
	st.global.v2.u32 	[%rd11], {%r478, %r494};
	st.global.v2.u32 	[%rd11+8], {%r493, %r492};
	st.global.v2.u32 	[%rd11+16], {%r489, %r473};
	st.global.v2.u32 	[%rd11+24], {%r8, %r9};
	st.global.f32 	[%rd11+32], %f1;
	st.global.f64 	[%rd11+40], %fd1;
	ret;

}


// ===== COMPILED SASS (sm_100) =====

	.target	sm_100

	.elftype	@"ET_EXEC"


//--------------------- .note.nv.tkinfo           --------------------------
	.section	.note.nv.tkinfo,"",@"SHT_NOTE"
	.sectionflags	@"SHF_NOTE_NV_TKINFO"
	.tkinfo
        /*0018*/ 	.word	0x00000002
        /*0030*/ 	.string	""
        /*0030*/ 	.string	"ptxas"
        /*0030*/ 	.string	"Cuda compilation tools, release 13.0, V13.0.88"
        /*0030*/ 	.string	"Build cuda_13.0.r13.0/compiler.36424714_0"
        /*0030*/ 	.string	"-arch sm_100 -m 64 "



//--------------------- .note.nv.cuinfo           --------------------------
	.section	.note.nv.cuinfo,"",@"SHT_NOTE"
	.sectionflags	@"SHF_NOTE_NV_CUINFO"
        /*0018*/ 	.short	0x0002
        /*001a*/ 	.short	0x0064
        /*001c*/ 	.short	0x0082
	.zero		2


//--------------------- .nv.info                  --------------------------
	.section	.nv.info,"",@"SHT_CUDA_INFO"
	.align	4


	//----- nvinfo : EIATTR_REGCOUNT
	.align		4
        /*0000*/ 	.byte	0x04, 0x2f
        /*0002*/ 	.short	(.L_16 - .L_15)
	.align		4
.L_15:
        /*0004*/ 	.word	index@(_Z14generate_pathsP17curandStateXORWOWyyyPyS1_S1_S1_S1_S1_PiS2_)
        /*0008*/ 	.word	0x00000030


	//----- nvinfo : EIATTR_FRAME_SIZE
	.align		4
.L_16:
        /*000c*/ 	.byte	0x04, 0x11
        /*000e*/ 	.short	(.L_18 - .L_17)
	.align		4
.L_17:
        /*0010*/ 	.word	index@(_Z14generate_pathsP17curandStateXORWOWyyyPyS1_S1_S1_S1_S1_PiS2_)
        /*0014*/ 	.word	0x00000020


	//----- nvinfo : EIATTR_MIN_STACK_SIZE
	.align		4
.L_18:
        /*0018*/ 	.byte	0x04, 0x12
        /*001a*/ 	.short	(.L_20 - .L_19)
	.align		4
.L_19:
        /*001c*/ 	.word	index@(_Z14generate_pathsP17curandStateXORWOWyyyPyS1_S1_S1_S1_S1_PiS2_)
        /*0020*/ 	.word	0x00000020
.L_20:


//--------------------- .nv.compat                --------------------------
	.section	.nv.compat,"",@"SHT_CUDA_COMPAT_INFO"
	.align	4
        /*0000*/ 	.byte	0x02, 0x09, 0x00, 0x00, 0x02, 0x02, 0x01, 0x00, 0x02, 0x05, 0x05, 0x00, 0x03, 0x07, 0x01, 0x01
        /*0010*/ 	.byte	0x02, 0x03, 0x00, 0x00, 0x02, 0x06, 0x01, 0x00, 0x04, 0x0b, 0x08, 0x00, 0x09, 0x00, 0x00, 0x00
        /*0020*/ 	.byte	0x00, 0x00, 0x00, 0x00


//--------------------- .nv.info._Z14generate_pathsP17curandStateXORWOWyyyPyS1_S1_S1_S1_S1_PiS2_ --------------------------
	.section	.nv.info._Z14generate_pathsP17curandStateXORWOWyyyPyS1_S1_S1_S1_S1_PiS2_,"",@"SHT_CUDA_INFO"
	.sectionflags	@""
	.align	4


	//----- nvinfo : EIATTR_CUDA_API_VERSION
	.align		4
        /*0000*/ 	.byte	0x04, 0x37
        /*0002*/ 	.short	(.L_22 - .L_21)
.L_21:
        /*0004*/ 	.word	0x00000082


	//----- nvinfo : EIATTR_KPARAM_INFO
	.align		4
.L_22:
        /*0008*/ 	.byte	0x04, 0x17
        /*000a*/ 	.short	(.L_24 - .L_23)
.L_23:
        /*000c*/ 	.word	0x00000000
        /*0010*/ 	.short	0x000b
        /*0012*/ 	.short	0x0058
        /*0014*/ 	.byte	0x00, 0xf5, 0x21, 0x00


	//----- nvinfo : EIATTR_KPARAM_INFO
	.align		4
.L_24:
        /*0018*/ 	.byte	0x04, 0x17
        /*001a*/ 	.short	(.L_26 - .L_25)
.L_25:
        /*001c*/ 	.word	0x00000000
        /*0020*/ 	.short	0x000a
        /*0022*/ 	.short	0x0050
        /*0024*/ 	.byte	0x00, 0xf5, 0x21, 0x00


	//----- nvinfo : EIATTR_KPARAM_INFO
	.align		4
.L_26:
        /*0028*/ 	.byte	0x04, 0x17
        /*002a*/ 	.short	(.L_28 - .L_27)
.L_27:
        /*002c*/ 	.word	0x00000000
        /*0030*/ 	.short	0x0009
        /*0032*/ 	.short	0x0048
        /*0034*/ 	.byte	0x00, 0xf5, 0x21, 0x00


	//----- nvinfo : EIATTR_KPARAM_INFO
	.align		4
.L_28:
        /*0038*/ 	.byte	0x04, 0x17
        /*003a*/ 	.short	(.L_30 - .L_29)
.L_29:
        /*003c*/ 	.word	0x00000000
        /*0040*/ 	.short	0x0008
        /*0042*/ 	.short	0x0040
        /*0044*/ 	.byte	0x00, 0xf5, 0x21, 0x00


	//----- nvinfo : EIATTR_KPARAM_INFO
	.align		4
.L_30:
        /*0048*/ 	.byte	0x04, 0x17
        /*004a*/ 	.short	(.L_32 - .L_31)
.L_31:
        /*004c*/ 	.word	0x00000000
        /*0050*/ 	.short	0x0007
        /*0052*/ 	.short	0x0038
        /*0054*/ 	.byte	0x00, 0xf5, 0x21, 0x00


	//----- nvinfo : EIATTR_KPARAM_INFO
	.align		4
.L_32:
        /*0058*/ 	.byte	0x04, 0x17
        /*005a*/ 	.short	(.L_34 - .L_33)
.L_33:
        /*005c*/ 	.word	0x00000000
        /*0060*/ 	.short	0x0006
        /*0062*/ 	.short	0x0030
        /*0064*/ 	.byte	0x00, 0xf5, 0x21, 0x00


	//----- nvinfo : EIATTR_KPARAM_INFO
	.align		4
.L_34:
        /*0068*/ 	.byte	0x04, 0x17
        /*006a*/ 	.short	(.L_36 - .L_35)
.L_35:
        /*006c*/ 	.word	0x00000000
        /*0070*/ 	.short	0x0005
        /*0072*/ 	.short	0x0028
        /*0074*/ 	.byte	0x00, 0xf5, 0x21, 0x00


	//----- nvinfo : EIATTR_KPARAM_INFO
	.align		4
.L_36:
        /*0078*/ 	.byte	0x04, 0x17
        /*007a*/ 	.short	(.L_38 - .L_37)
.L_37:
        /*007c*/ 	.word	0x00000000
        /*0080*/ 	.short	0x0004
        /*0082*/ 	.short	0x0020
        /*0084*/ 	.byte	0x00, 0xf5, 0x21, 0x00


	//----- nvinfo : EIATTR_KPARAM_INFO
	.align		4
.L_38:
        /*0088*/ 	.byte	0x04, 0x17
        /*008a*/ 	.short	(.L_40 - .L_39)
.L_39:
        /*008c*/ 	.word	0x00000000
        /*0090*/ 	.short	0x0003
        /*0092*/ 	.short	0x0018
        /*0094*/ 	.byte	0x00, 0xf0, 0x21, 0x00


	//----- nvinfo : EIATTR_KPARAM_INFO
	.align		4
.L_40:
        /*0098*/ 	.byte	0x04, 0x17
        /*009a*/ 	.short	(.L_42 - .L_41)
.L_41:
        /*009c*/ 	.word	0x00000000
        /*00a0*/ 	.short	0x0002
        /*00a2*/ 	.short	0x0010
        /*00a4*/ 	.byte	0x00, 0xf0, 0x21, 0x00


	//----- nvinfo : EIATTR_KPARAM_INFO
	.align		4
.L_42:
        /*00a8*/ 	.byte	0x04, 0x17
        /*00aa*/ 	.short	(.L_44 - .L_43)
.L_43:
        /*00ac*/ 	.word	0x00000000
        /*00b0*/ 	.short	0x0001
        /*00b2*/ 	.short	0x0008
        /*00b4*/ 	.byte	0x00, 0xf0, 0x21, 0x00


	//----- nvinfo : EIATTR_KPARAM_INFO
	.align		4
.L_44:
        /*00b8*/ 	.byte	0x04, 0x17
        /*00ba*/ 	.short	(.L_46 - .L_45)
.L_45:
        /*00bc*/ 	.word	0x00000000
        /*00c0*/ 	.short	0x0000
        /*00c2*/ 	.short	0x0000
        /*00c4*/ 	.byte	0x00, 0xf5, 0x21, 0x00


	//----- nvinfo : EIATTR_SPARSE_MMA_MASK
	.align		4
.L_46:
        /*00c8*/ 	.byte	0x03, 0x50
        /*00ca*/ 	.short	0x0000


	//----- nvinfo : EIATTR_MAXREG_COUNT
	.align		4
        /*00cc*/ 	.byte	0x03, 0x1b
        /*00ce*/ 	.short	0x00ff


	//----- nvinfo : EIATTR_EXTERNS
	.align		4
        /*00d0*/ 	.byte	0x04, 0x0f
        /*00d2*/ 	.short	(.L_48 - .L_47)


	//   ....[0]....
	.align		4
.L_47:
        /*00d4*/ 	.word	index@(vprintf)


	//----- nvinfo : EIATTR_MERCURY_ISA_VERSION
	.align		4
.L_48:
        /*00d8*/ 	.byte	0x03, 0x5f
        /*00da*/ 	.short	0x0101


	//----- nvinfo : EIATTR_INT_WARP_WIDE_INSTR_OFFSETS
	.align		4
        /*00dc*/ 	.byte	0x04, 0x31
        /*00de*/ 	.short	(.L_50 - .L_49)


	//   ....[0]....
.L_49:
        /*00e0*/ 	.word	0x000005e0


	//   ....[1]....
        /*00e4*/ 	.word	0x00000670


	//   ....[2]....
        /*00e8*/ 	.word	0x000007c0


	//   ....[3]....
        /*00ec*/ 	.word	0x00000850


	//   ....[4]....
        /*00f0*/ 	.word	0x00000d00


	//   ....[5]....
        /*00f4*/ 	.word	0x00000d90


	//   ....[6]....
        /*00f8*/ 	.word	0x00000f00


	//   ....[7]....
        /*00fc*/ 	.word	0x00000f90


	//----- nvinfo : EIATTR_VRC_CTA_INIT_COUNT
	.align		4
.L_50:
        /*0100*/ 	.byte	0x02, 0x4a
	.zero		1
	.zero		1


	//----- nvinfo : EIATTR_SYSCALL_OFFSETS
	.align		4
        /*0104*/ 	.byte	0x04, 0x46
        /*0106*/ 	.short	(.L_52 - .L_51)


	//   ....[0]....
.L_51:
        /*0108*/ 	.word	0x00001220


	//   ....[1]....
        /*010c*/ 	.word	0x00001290


	//   ....[2]....
        /*0110*/ 	.word	0x00001340


	//   ....[3]....
        /*0114*/ 	.word	0x000013f0


	//   ....[4]....
        /*0118*/ 	.word	0x000014a0


	//   ....[5]....
        /*011c*/ 	.word	0x00001550


	//   ....[6]....
        /*0120*/ 	.word	0x00001600


	//   ....[7]....
        /*0124*/ 	.word	0x000016b0


	//   ....[8]....
        /*0128*/ 	.word	0x00001750


	//   ....[9]....
        /*012c*/ 	.word	0x00001880


	//   ....[10]....
        /*0130*/ 	.word	0x00001950


	//   ....[11]....
        /*0134*/ 	.word	0x00001a10


	//   ....[12]....
        /*0138*/ 	.word	0x00001ad0


	//   ....[13]....
        /*013c*/ 	.word	0x00001b90


	//   ....[14]....
        /*0140*/ 	.word	0x00001c50


	//   ....[15]....
        /*0144*/ 	.word	0x00001d10


	//   ....[16]....
        /*0148*/ 	.word	0x00001dd0


	//   ....[17]....
        /*014c*/ 	.word	0x00001e90


	//   ....[18]....
        /*0150*/ 	.word	0x00001f50


	//   ....[19]....
        /*0154*/ 	.word	0x00002010


	//   ....[20]....
        /*0158*/ 	.word	0x000020d0


	//   ....[21]....
        /*015c*/ 	.word	0x00002190


	//   ....[22]....
        /*0160*/ 	.word	0x00002250


	//   ....[23]....
        /*0164*/ 	.word	0x00002310


	//   ....[24]....
        /*0168*/ 	.word	0x000023c0


	//   ....[25]....
        /*016c*/ 	.word	0x00002530


	//   ....[26]....
        /*0170*/ 	.word	0x000025f0


	//   ....[27]....
        /*0174*/ 	.word	0x000026b0


	//   ....[28]....
        /*0178*/ 	.word	0x00002770


	//   ....[29]....
        /*017c*/ 	.word	0x00002830


	//   ....[30]....
        /*0180*/ 	.word	0x000028f0


	//   ....[31]....
        /*0184*/ 	.word	0x000029b0


	//   ....[32]....
        /*0188*/ 	.word	0x00002a70


	//   ....[33]....
        /*018c*/ 	.word	0x00002b30


	//   ....[34]....
        /*0190*/ 	.word	0x00002bf0


	//   ....[35]....
        /*0194*/ 	.word	0x00002cb0


	//   ....[36]....
        /*0198*/ 	.word	0x00002d70


	//   ....[37]....
        /*019c*/ 	.word	0x00002e30


	//   ....[38]....
        /*01a0*/ 	.word	0x00002ef0


	//   ....[39]....
        /*01a4*/ 	.word	0x00002fb0


	//   ....[40]....
        /*01a8*/ 	.word	0x00003060


	//   ....[41]....
        /*01ac*/ 	.word	0x00003110


	//   ....[42]....
        /*01b0*/ 	.word	0x00003180


	//   ....[43]....
        /*01b4*/ 	.word	0x00003230


	//   ....[44]....
        /*01b8*/ 	.word	0x000032e0


	//   ....[45]....
        /*01bc*/ 	.word	0x00003390


	//   ....[46]....
        /*01c0*/ 	.word	0x00003440


	//   ....[47]....
        /*01c4*/ 	.word	0x000034f0


	//   ....[48]....
        /*01c8*/ 	.word	0x000035a0


	//   ....[49]....
        /*01cc*/ 	.word	0x00003640


	//   ....[50]....
        /*01d0*/ 	.word	0x00003770


	//   ....[51]....
        /*01d4*/ 	.word	0x00003830


	//   ....[52]....
        /*01d8*/ 	.word	0x000038f0


	//   ....[53]....
        /*01dc*/ 	.word	0x000039b0


	//   ....[54]....
        /*01e0*/ 	.word	0x00003a70


	//   ....[55]....
        /*01e4*/ 	.word	0x00003b30


	//   ....[56]....
        /*01e8*/ 	.word	0x00003bf0


	//   ....[57]....
        /*01ec*/ 	.word	0x00003cb0


	//   ....[58]....
        /*01f0*/ 	.word	0x00003d70


	//   ....[59]....
        /*01f4*/ 	.word	0x00003e30


	//   ....[60]....
        /*01f8*/ 	.word	0x00003ef0


	//   ....[61]....
        /*01fc*/ 	.word	0x00003fb0


	//   ....[62]....
        /*0200*/ 	.word	0x00004070


	//   ....[63]....
        /*0204*/ 	.word	0x00004130


	//   ....[64]....
        /*0208*/ 	.word	0x000041f0


	//   ....[65]....
        /*020c*/ 	.word	0x000042a0


	//   ....[66]....
        /*0210*/ 	.word	0x00004410


	//   ....[67]....
        /*0214*/ 	.word	0x000044d0


	//   ....[68]....
        /*0218*/ 	.word	0x00004590


	//   ....[69]....
        /*021c*/ 	.word	0x00004650


	//   ....[70]....
        /*0220*/ 	.word	0x00004710


	//   ....[71]....
        /*0224*/ 	.word	0x000047d0


	//   ....[72]....
        /*0228*/ 	.word	0x00004890


	//   ....[73]....
        /*022c*/ 	.word	0x00004950


	//   ....[74]....
        /*0230*/ 	.word	0x00004a10


	//   ....[75]....
        /*0234*/ 	.word	0x00004ad0


	//   ....[76]....
        /*0238*/ 	.word	0x00004b90


	//   ....[77]....
        /*023c*/ 	.word	0x00004c50


	//   ....[78]....
        /*0240*/ 	.word	0x00004d10


	//   ....[79]....
        /*0244*/ 	.word	0x00004dd0


	//   ....[80]....
        /*0248*/ 	.word	0x00004e90


	//   ....[81]....
        /*024c*/ 	.word	0x00004f40


	//   ....[82]....
        /*0250*/ 	.word	0x00004ff0


	//   ....[83]....
        /*0254*/ 	.word	0x00005160


	//----- nvinfo : EIATTR_EXIT_INSTR_OFFSETS
	.align		4
.L_52:
        /*0258*/ 	.byte	0x04, 0x1c
        /*025a*/ 	.short	(.L_54 - .L_53)


	//   ....[0]....
.L_53:
        /*025c*/ 	.word	0x00005200


	//----- nvinfo : EIATTR_CRS_STACK_SIZE
	.align		4
.L_54:
        /*0260*/ 	.byte	0x04, 0x1e
        /*0262*/ 	.short	(.L_56 - .L_55)
.L_55:
        /*0264*/ 	.word	0x00000000


	//----- nvinfo : EIATTR_CBANK_PARAM_SIZE
	.align		4
.L_56:
        /*0268*/ 	.byte	0x03, 0x19
        /*026a*/ 	.short	0x0060


	//----- nvinfo : EIATTR_PARAM_CBANK
	.align		4
        /*026c*/ 	.byte	0x04, 0x0a
        /*026e*/ 	.short	(.L_58 - .L_57)
	.align		4
.L_57:
        /*0270*/ 	.word	index@(.nv.constant0._Z14generate_pathsP17curandStateXORWOWyyyPyS1_S1_S1_S1_S1_PiS2_)
        /*0274*/ 	.short	0x0380
        /*0276*/ 	.short	0x0060


	//----- nvinfo : EIATTR_SW_WAR
	.align		4
.L_58:
        /*0278*/ 	.byte	0x04, 0x36
        /*027a*/ 	.short	(.L_60 - .L_59)
.L_59:
        /*027c*/ 	.word	0x00000008
.L_60:


//--------------------- .nv.callgraph             --------------------------
	.section	.nv.callgraph,"",@"SHT_CUDA_CALLGRAPH"
	.align	4
	.sectionentsize	8
	.align		4
        /*0000*/ 	.word	0x00000000
	.align		4
        /*0004*/ 	.word	0xffffffff
	.align		4
        /*0008*/ 	.word	index@(_Z14generate_pathsP17curandStateXORWOWyyyPyS1_S1_S1_S1_S1_PiS2_)
	.align		4
        /*000c*/ 	.word	index@(vprintf)
	.align		4
        /*0010*/ 	.word	0x00000000
	.align		4
        /*0014*/ 	.word	0xfffffffe
	.align		4
        /*0018*/ 	.word	0x00000000
	.align		4
        /*001c*/ 	.word	0xfffffffd
	.align		4
        /*0020*/ 	.word	0x00000000
	.align		4
        /*0024*/ 	.word	0xfffffffc


//--------------------- .nv.constant4             --------------------------
	.section	.nv.constant4,"a",@progbits
	.align	8
	.align		8
.nv.constant4:
        /*0000*/ 	.dword	vprintf
	.align		8
        /*0008*/ 	.dword	precalc_xorwow_matrix
	.align		8
        /*0010*/ 	.dword	precalc_xorwow_offset_matrix
	.align		8
        /*0018*/ 	.dword	mrg32k3aM1
	.align		8
        /*0020*/ 	.dword	mrg32k3aM2
	.align		8
        /*0028*/ 	.dword	mrg32k3aM1SubSeq
	.align		8
        /*0030*/ 	.dword	mrg32k3aM2SubSeq
	.align		8
        /*0038*/ 	.dword	mrg32k3aM1Seq
	.align		8
        /*0040*/ 	.dword	mrg32k3aM2Seq
	.align		8
        /*0048*/ 	.dword	$str
	.align		8
        /*0050*/ 	.dword	$str$1
	.align		8
        /*0058*/ 	.dword	$str$2
	.align		8
        /*0060*/ 	.dword	$str$3
	.align		8
        /*0068*/ 	.dword	$str$4
	.align		8
        /*0070*/ 	.dword	$str$5


//--------------------- .nv.constant3             --------------------------
	.section	.nv.constant3,"a",@progbits
	.align	8
.nv.constant3:
	.type		__cr_lgamma_table,@object
	.size		__cr_lgamma_table,(.L_8 - __cr_lgamma_table)
__cr_lgamma_table:
        /*0000*/ 	.byte	0x00, 0x00, 0x00, 0x00, 0x00, 0x00, 0x00, 0x00, 0x00, 0x00, 0x00, 0x00, 0x00, 0x00, 0x00, 0x00
        /*0010*/ 	.byte	0xef, 0x39, 0xfa, 0xfe, 0x42, 0x2e, 0xe6, 0x3f, 0x02, 0x20, 0x2a, 0xfa, 0x0b, 0xab, 0xfc, 0x3f
        /*0020*/ 	.byte	0xf9, 0x2c, 0x92, 0x7c, 0xa7, 0x6c, 0x09, 0x40, 0xc9, 0x79, 0x44, 0x3c, 0x64, 0x26, 0x13, 0x40
        /*0030*/ 	.byte	0xca, 0x01, 0xcf, 0x3a, 0x27, 0x51, 0x1a, 0x40, 0x30, 0xcc, 0x2d, 0xf3, 0xe1, 0x0c, 0x21, 0x40
        /*0040*/ 	.byte	0x0d, 0xb7, 0xfc, 0x82, 0x8e, 0x35, 0x25, 0x40
.L_8:


//--------------------- .text._Z14generate_pathsP17curandStateXORWOWyyyPyS1_S1_S1_S1_S1_PiS2_ --------------------------
	.section	.text._Z14generate_pathsP17curandStateXORWOWyyyPyS1_S1_S1_S1_S1_PiS2_,"ax",@progbits
	.align	128
        .global         _Z14generate_pathsP17curandStateXORWOWyyyPyS1_S1_S1_S1_S1_PiS2_
        .type           _Z14generate_pathsP17curandStateXORWOWyyyPyS1_S1_S1_S1_S1_PiS2_,@function
        .size           _Z14generate_pathsP17curandStateXORWOWyyyPyS1_S1_S1_S1_S1_PiS2_,(.L_x_106 - _Z14generate_pathsP17curandStateXORWOWyyyPyS1_S1_S1_S1_S1_PiS2_)
        .other          _Z14generate_pathsP17curandStateXORWOWyyyPyS1_S1_S1_S1_S1_PiS2_,@"STO_CUDA_ENTRY STV_DEFAULT"
_Z14generate_pathsP17curandStateXORWOWyyyPyS1_S1_S1_S1_S1_PiS2_:
.text._Z14generate_pathsP17curandStateXORWOWyyyPyS1_S1_S1_S1_S1_PiS2_:
[----:B------:R-:W0:Y:S01]  /*0000*/  LDC R1, c[0x0][0x37c] ;  /* 0x0000df00ff017b82 */ /* 0x000e220000000800 */
[----:B------:R-:W1:Y:S01]  /*0010*/  S2R R3, SR_TID.X ;  /* 0x0000000000037919 */ /* 0x000e620000002100 */
[----:B------:R-:W2:Y:S06]  /*0020*/  LDCU UR5, c[0x0][0x2fc] ;  /* 0x00005f80ff0577ac */ /* 0x000eac0008000800 */
[----:B------:R-:W1:Y:S01]  /*0030*/  S2UR UR4, SR_CTAID.X ;  /* 0x00000000000479c3 */ /* 0x000e620000002500 */
[----:B0-----:R-:W-:Y:S01]  /*0040*/  VIADD R1, R1, 0xffffffe0 ;  /* 0xffffffe001017836 */ /* 0x001fe20000000000 */
[----:B------:R-:W0:Y:S01]  /*0050*/  LDCU.64 UR36, c[0x0][0x358] ;  /* 0x00006b00ff2477ac */ /* 0x000e220008000a00 */
[----:B------:R-:W3:Y:S05]  /*0060*/  LDCU.64 UR10, c[0x0][0x398] ;  /* 0x00007300ff0a77ac */ /* 0x000eea0008000a00 */
[----:B------:R-:W1:Y:S01]  /*0070*/  LDC R0, c[0x0][0x360] ;  /* 0x0000d800ff007b82 */ /* 0x000e620000000800 */
[----:B------:R-:W4:Y:S01]  /*0080*/  LDCU.64 UR8, c[0x0][0x390] ;  /* 0x00007200ff0877ac */ /* 0x000f220008000a00 */
[----:B------:R-:W2:Y:S06]  /*0090*/  LDCU.64 UR6, c[0x0][0x388] ;  /* 0x00007100ff0677ac */ /* 0x000eac0008000a00 */
[----:B------:R-:W0:Y:S01]  /*00a0*/  LDC.64 R44, c[0x0][0x380] ;  /* 0x0000e000ff2c7b82 */ /* 0x000e220000000a00 */
[----:B-1----:R-:W-:-:S04]  /*00b0*/  IMAD R0, R0, UR4, R3 ;  /* 0x0000000400007c24 */ /* 0x002fc8000f8e0203 */
[----:B0-----:R-:W-:-:S05]  /*00c0*/  IMAD.WIDE R44, R0, 0x30, R44 ;  /* 0x00000030002c7825 */ /* 0x001fca00078e022c */
[----:B------:R0:W5:Y:S04]  /*00d0*/  LDG.E R34, desc[UR36][R44.64+0x20] ;  /* 0x000020242c227981 */ /* 0x000168000c1e1900 */
[----:B------:R0:W5:Y:S04]  /*00e0*/  LDG.E.64 R18, desc[UR36][R44.64+0x28] ;  /* 0x000028242c127981 */ /* 0x000168000c1e1b00 */
[----:B------:R0:W5:Y:S04]  /*00f0*/  LDG.E.64 R24, desc[UR36][R44.64] ;  /* 0x000000242c187981 */ /* 0x000168000c1e1b00 */
[----:B------:R0:W5:Y:S04]  /*0100*/  LDG.E.64 R4, desc[UR36][R44.64+0x8] ;  /* 0x000008242c047981 */ /* 0x000168000c1e1b00 */
[----:B------:R0:W5:Y:S04]  /*0110*/  LDG.E.64 R22, desc[UR36][R44.64+0x10] ;  /* 0x000010242c167981 */ /* 0x000168000c1e1b00 */
[----:B------:R0:W5:Y:S01]  /*0120*/  LDG.E.64 R26, desc[UR36][R44.64+0x18] ;  /* 0x000018242c1a7981 */ /* 0x000162000c1e1b00 */
[----:B------:R-:W1:Y:S01]  /*0130*/  LDCU UR4, c[0x0][0x2f8] ;  /* 0x00005f00ff0477ac */ /* 0x000e620008000800 */
[----:B------:R-:W-:Y:S01]  /*0140*/  BSSY B8, `(.L_x_0) ;  /* 0x0000503000087945 */ /* 0x000fe20003800000 */
[----:B------:R-:W-:-:S03]  /*0150*/  HFMA2 R21, -RZ, RZ, 0, 0 ;  /* 0x00000000ff157431 */ /* 0x000fc600000001ff */
[----:B------:R-:W-:Y:S01]  /*0160*/  BSSY B7, `(.L_x_1) ;  /* 0x0000104000077945 */ /* 0x000fe20003800000 */
[----:B---3--:R-:W-:Y:S01]  /*0170*/  IMAD.U32 R41, RZ, RZ, UR10 ;  /* 0x0000000aff297e24 */ /* 0x008fe2000f8e00ff */
[----:B----4-:R-:W-:Y:S01]  /*0180*/  MOV R36, UR9 ;  /* 0x0000000900247c02 */ /* 0x010fe20008000f00 */
[----:B------:R-:W-:Y:S02]  /*0190*/  IMAD.U32 R40, RZ, RZ, UR11 ;  /* 0x0000000bff287e24 */ /* 0x000fe4000f8e00ff */
[----:B------:R-:W-:Y:S02]  /*01a0*/  IMAD.U32 R39, RZ, RZ, UR10 ;  /* 0x0000000aff277e24 */ /* 0x000fe4000f8e00ff */
[----:B------:R-:W-:Y:S02]  /*01b0*/  IMAD.U32 R38, RZ, RZ, UR11 ;  /* 0x0000000bff267e24 */ /* 0x000fe4000f8e00ff */
[----:B------:R-:W-:Y:S02]  /*01c0*/  IMAD.U32 R37, RZ, RZ, UR8 ;  /* 0x00000008ff257e24 */ /* 0x000fe4000f8e00ff */
[----:B------:R-:W-:-:S02]  /*01d0*/  IMAD.U32 R35, RZ, RZ, UR8 ;  /* 0x00000008ff237e24 */ /* 0x000fc4000f8e00ff */
[----:B------:R-:W-:Y:S01]  /*01e0*/  IMAD.U32 R33, RZ, RZ, UR9 ;  /* 0x00000009ff217e24 */ /* 0x000fe2000f8e00ff */
[----:B-1----:R-:W-:Y:S01]  /*01f0*/  IADD3 R2, P0, PT, R1, UR4, RZ ;  /* 0x0000000401027c10 */ /* 0x002fe2000ff1e0ff */
[----:B--2---:R-:W-:Y:S02]  /*0200*/  IMAD.U32 R30, RZ, RZ, UR6 ;  /* 0x00000006ff1e7e24 */ /* 0x004fe4000f8e00ff */
[----:B------:R-:W-:Y:S02]  /*0210*/  IMAD.U32 R3, RZ, RZ, UR7 ;  /* 0x00000007ff037e24 */ /* 0x000fe4000f8e00ff */
[----:B------:R-:W-:Y:S02]  /*0220*/  IMAD.U32 R17, RZ, RZ, UR6 ;  /* 0x00000006ff117e24 */ /* 0x000fe4000f8e00ff */
[----:B------:R-:W-:Y:S02]  /*0230*/  IMAD.U32 R20, RZ, RZ, UR7 ;  /* 0x00000007ff147e24 */ /* 0x000fe4000f8e00ff */
[----:B------:R-:W-:-:S02]  /*0240*/  IMAD.MOV.U32 R42, RZ, RZ, RZ ;  /* 0x000000ffff2a7224 */ /* 0x000fc400078e00ff */
[----:B0-----:R-:W-:-:S07]  /*0250*/  IMAD.X R16, RZ, RZ, UR5, P0 ;  /* 0x00000005ff107e24 */ /* 0x001fce00080e06ff */
.L_x_12:
[----:B-----5:R-:W-:Y:S01]  /*0260*/  SHF.R.U32.HI R6, RZ, 0x2, R25 ;  /* 0x00000002ff067819 */ /* 0x020fe20000011619 */
[----:B------:R-:W-:Y:S01]  /*0270*/  IMAD.MOV.U32 R31, RZ, RZ, R23 ;  /* 0x000000ffff1f7224 */ /* 0x000fe200078e0017 */
[----:B------:R-:W-:Y:S01]  /*0280*/  SHF.R.U32.HI R9, RZ, 0x2, R4 ;  /* 0x00000002ff097819 */ /* 0x000fe20000011604 */
[----:B------:R-:W-:Y:S05]  /*0290*/  YIELD ;  /* 0x0000000000007946 */ /* 0x000fea0003800000 */
[----:B------:R-:W-:Y:S01]  /*02a0*/  LOP3.LUT R6, R6, R25, RZ, 0x3c, !PT ;  /* 0x0000001906067212 */ /* 0x000fe200078e3cff */
[----:B------:R-:W-:Y:S01]  /*02b0*/  IMAD.SHL.U32 R8, R31, 0x10, RZ ;  /* 0x000000101f087824 */ /* 0x000fe200078e00ff */
[----:B------:R-:W-:Y:S01]  /*02c0*/  LOP3.LUT R9, R9, R4, RZ, 0x3c, !PT ;  /* 0x0000000409097212 */ /* 0x000fe200078e3cff */
[----:B------:R-:W-:Y:S01]  /*02d0*/  BSSY.RECONVERGENT B0, `(.L_x_2) ;  /* 0x000004b000007945 */ /* 0x000fe20003800200 */
[----:B------:R-:W-:Y:S01]  /*02e0*/  ISETP.GE.U32.AND P3, PT, R39, -0x400, PT ;  /* 0xfffffc002700780c */ /* 0x000fe20003f66070 */
[----:B------:R-:W-:-:S03]  /*02f0*/  IMAD.SHL.U32 R7, R6, 0x2, RZ ;  /* 0x0000000206077824 */ /* 0x000fc600078e00ff */
[----:B------:R-:W-:Y:S02]  /*0300*/  ISETP.GE.U32.AND.EX P3, PT, R38, -0x1, PT, P3 ;  /* 0xffffffff2600780c */ /* 0x000fe40003f66130 */
[----:B------:R-:W-:-:S04]  /*0310*/  LOP3.LUT R7, R31, R8, R7, 0x96, !PT ;  /* 0x000000081f077212 */ /* 0x000fc800078e9607 */
[----:B------:R-:W-:Y:S01]  /*0320*/  LOP3.LUT R28, R7, R6, RZ, 0x3c, !PT ;  /* 0x00000006071c7212 */ /* 0x000fe200078e3cff */
[----:B------:R-:W-:-:S03]  /*0330*/  IMAD.SHL.U32 R6, R9, 0x2, RZ ;  /* 0x0000000209067824 */ /* 0x000fc600078e00ff */
[----:B------:R-:W-:Y:S02]  /*0340*/  SHF.L.U32 R4, R28, 0x4, RZ ;  /* 0x000000041c047819 */ /* 0x000fe400000006ff */
[C---:B------:R-:W-:Y:S02]  /*0350*/  IADD3 R8, PT, PT, R24.reuse, 0x587c5, R28 ;  /* 0x000587c518087810 */ /* 0x040fe40007ffe01c */
[----:B------:R-:W-:Y:S01]  /*0360*/  LOP3.LUT R9, R9, R6, R4, 0x96, !PT ;  /* 0x0000000609097212 */ /* 0x000fe200078e9604 */
[----:B------:R-:W-:-:S03]  /*0370*/  VIADD R4, R24, 0xb0f8a ;  /* 0x000b0f8a18047836 */ /* 0x000fc60000000000 */
[----:B------:R-:W-:Y:S01]  /*0380*/  LOP3.LUT R29, R9, R28, RZ, 0x3c, !PT ;  /* 0x0000001c091d7212 */ /* 0x000fe200078e3cff */
[----:B------:R-:W-:-:S04]  /*0390*/  IMAD.WIDE.U32 R8, R8, 0x1000, RZ ;  /* 0x0000100008087825 */ /* 0x000fc800078e00ff */
[----:B------:R-:W-:-:S05]  /*03a0*/  IMAD.IADD R7, R29, 0x1, R4 ;  /* 0x000000011d077824 */ /* 0x000fca00078e0204 */
[----:B------:R-:W-:-:S04]  /*03b0*/  LOP3.LUT R7, R8, 0xfff, R7, 0xf8, !PT ;  /* 0x00000fff08077812 */ /* 0x000fc800078ef807 */
[----:B------:R-:W-:-:S04]  /*03c0*/  IADD3 R6, P0, PT, R41, R7, RZ ;  /* 0x0000000729067210 */ /* 0x000fc80007f1e0ff */
[----:B------:R-:W-:Y:S01]  /*03d0*/  ISETP.GE.U32.AND P2, PT, R6, R7, PT ;  /* 0x000000070600720c */ /* 0x000fe20003f46070 */
[----:B------:R-:W-:Y:S01]  /*03e0*/  IMAD.X R7, R9, 0x1, R40, P0 ;  /* 0x0000000109077824 */ /* 0x000fe200000e0628 */
[----:B------:R-:W-:-:S04]  /*03f0*/  @P3 IADD3 R35, P0, PT, R35, 0x1, RZ ;  /* 0x0000000123233810 */ /* 0x000fc80007f1e0ff */
[----:B------:R-:W-:Y:S01]  /*0400*/  ISETP.GE.U32.AND.EX P2, PT, R7, R9, PT, P2 ;  /* 0x000000090700720c */ /* 0x000fe20003f46120 */
[----:B------:R-:W-:Y:S01]  /*0410*/  @P3 IMAD.X R33, RZ, RZ, R33, P0 ;  /* 0x000000ffff213224 */ /* 0x000fe200000e0621 */
[----:B------:R-:W-:Y:S01]  /*0420*/  @P3 ISETP.NE.U32.AND P5, PT, R35, RZ, PT ;  /* 0x000000ff2300320c */ /* 0x000fe20003fa5070 */
[----:B------:R-:W-:Y:S01]  /*0430*/  @P3 VIADD R9, R17, 0x1 ;  /* 0x0000000111093836 */ /* 0x000fe20000000000 */
[----:B------:R-:W-:Y:S02]  /*0440*/  PLOP3.LUT P0, PT, PT, PT, PT, 0x80, 0x8 ;  /* 0x000000000008781c */ /* 0x000fe40003f0f070 */
[----:B------:R-:W-:-:S04]  /*0450*/  @P3 ISETP.NE.AND.EX P5, PT, R33, RZ, PT, P5 ;  /* 0x000000ff2100320c */ /* 0x000fc80003fa5350 */
[----:B------:R-:W-:Y:S02]  /*0460*/  @P3 PLOP3.LUT P0, PT, P5, PT, PT, 0x80, 0x8 ;  /* 0x000000000008381c */ /* 0x000fe40002f0f070 */
[----:B------:R-:W-:Y:S02]  /*0470*/  @P3 SEL R20, R20, RZ, P5 ;  /* 0x000000ff14143207 */ /* 0x000fe40002800000 */
[----:B------:R-:W-:Y:S02]  /*0480*/  @!P2 IADD3 R37, P1, PT, R37, 0x1, RZ ;  /* 0x000000012525a810 */ /* 0x000fe40007f3e0ff */
[----:B------:R-:W-:Y:S02]  /*0490*/  @!P2 IADD3 R8, PT, PT, R30, 0x1, RZ ;  /* 0x000000011e08a810 */ /* 0x000fe40007ffe0ff */
[----:B------:R-:W-:Y:S01]  /*04a0*/  @!P2 ISETP.NE.U32.AND P4, PT, R37, RZ, PT ;  /* 0x000000ff2500a20c */ /* 0x000fe20003f85070 */
[----:B------:R-:W-:Y:S01]  /*04b0*/  @!P2 IMAD.X R36, RZ, RZ, R36, P1 ;  /* 0x000000ffff24a224 */ /* 0x000fe200008e0624 */
[----:B------:R-:W-:-:S02]  /*04c0*/  PLOP3.LUT P1, PT, PT, PT, PT, 0x80, 0x8 ;  /* 0x000000000008781c */ /* 0x000fc40003f2f070 */
[----:B------:R-:W-:Y:S02]  /*04d0*/  LOP3.LUT P3, RZ, R6, 0xfffff, RZ, 0xc0, !PT ;  /* 0x000fffff06ff7812 */ /* 0x000fe4000786c0ff */
[----:B------:R-:W-:Y:S02]  /*04e0*/  @!P2 ISETP.NE.AND.EX P4, PT, R36, RZ, PT, P4 ;  /* 0x000000ff2400a20c */ /* 0x000fe40003f85340 */
[----:B------:R-:W-:Y:S02]  /*04f0*/  @!P0 LOP3.LUT R17, R9, 0x7f, RZ, 0xc0, !PT ;  /* 0x0000007f09118812 */ /* 0x000fe400078ec0ff */
[----:B------:R-:W-:Y:S02]  /*0500*/  @!P2 PLOP3.LUT P1, PT, P4, PT, PT, 0x80, 0x8 ;  /* 0x000000000008a81c */ /* 0x000fe4000272f070 */
[----:B------:R-:W-:Y:S02]  /*0510*/  ISETP.NE.U32.AND P0, PT, R35, R37, PT ;  /* 0x000000252300720c */ /* 0x000fe40003f05070 */
[----:B------:R-:W-:-:S02]  /*0520*/  @!P2 SEL R3, R3, RZ, P4 ;  /* 0x000000ff0303a207 */ /* 0x000fc40002000000 */
[----:B------:R-:W-:-:S07]  /*0530*/  ISETP.NE.AND.EX P0, PT, R33, R36, PT, P0 ;  /* 0x000000242100720c */ /* 0x000fce0003f05300 */
[----:B------:R-:W-:Y:S02]  /*0540*/  @!P1 LOP3.LUT R30, R8, 0x7f, RZ, 0xc0, !PT ;  /* 0x0000007f081e9812 */ /* 0x000fe400078ec0ff */
[----:B------:R-:W-:Y:S02]  /*0550*/  IADD3 R8, P1, PT, R39, 0x400, RZ ;  /* 0x0000040027087810 */ /* 0x000fe40007f3e0ff */
[----:B------:R-:W-:-:S03]  /*0560*/  ISETP.NE.U32.AND P2, PT, R17, R30, PT ;  /* 0x0000001e1100720c */ /* 0x000fc60003f45070 */
[----:B------:R-:W-:Y:S01]  /*0570*/  IMAD.X R9, RZ, RZ, R38, P1 ;  /* 0x000000ffff097224 */ /* 0x000fe200008e0626 */
[----:B------:R-:W-:Y:S02]  /*0580*/  ISETP.NE.OR.EX P0, PT, R20, R3, P0, P2 ;  /* 0x000000031400720c */ /* 0x000fe40000705720 */
[C---:B------:R-:W-:Y:S02]  /*0590*/  LOP3.LUT P2, RZ, R8.reuse, 0xfffff, RZ, 0xc0, !PT ;  /* 0x000fffff08ff7812 */ /* 0x040fe4000784c0ff */
[----:B------:R-:W-:-:S04]  /*05a0*/  ISETP.NE.U32.AND P1, PT, R8, R6, PT ;  /* 0x000000060800720c */ /* 0x000fc80003f25070 */
[----:B------:R-:W-:-:S07]  /*05b0*/  ISETP.NE.OR.EX P0, PT, R9, R7, P0, P1 ;  /* 0x000000070900720c */ /* 0x000fce0000705710 */
[----:B------:R-:W-:Y:S06]  /*05c0*/  @P2 BRA `(.L_x_3) ;  /* 0x00000000006c2947 */ /* 0x000fec0003800000 */
[----:B------:R-:W0:Y:S01]  /*05d0*/  S2R R15, SR_LANEID ;  /* 0x00000000000f7919 */ /* 0x000e220000000000 */
[----:B------:R-:W-:Y:S01]  /*05e0*/  VOTEU.ANY UR4, UPT, PT ;  /* 0x0000000000047886 */ /* 0x000fe200038e0100 */
[----:B------:R-:W1:Y:S01]  /*05f0*/  LDC.64 R10, c[0x0][0x3d0] ;  /* 0x0000f400ff0a7b82 */ /* 0x000e620000000a00 */
[----:B------:R-:W0:Y:S08]  /*0600*/  FLO.U32 R12, UR4 ;  /* 0x00000004000c7d00 */ /* 0x000e3000080e0000 */
[----:B------:R-:W1:Y:S01]  /*0610*/  POPC R13, UR4 ;  /* 0x00000004000d7d09 */ /* 0x000e620008000000 */
[----:B0-----:R-:W-:-:S13]  /*0620*/  ISETP.EQ.U32.AND P1, PT, R12, R15, PT ;  /* 0x0000000f0c00720c */ /* 0x001fda0003f22070 */
[----:B-1----:R-:W2:Y:S01]  /*0630*/  @P1 ATOMG.E.ADD.STRONG.GPU PT, R11, desc[UR36][R10.64], R13 ;  /* 0x8000000d0a0b19a8 */ /* 0x002ea200081ef124 */
[----:B------:R-:W0:Y:S02]  /*0640*/  S2R R14, SR_LTMASK ;  /* 0x00000000000e7919 */ /* 0x000e240000003900 */
[----:B0-----:R-:W-:-:S06]  /*0650*/  LOP3.LUT R14, R14, UR4, RZ, 0xc0, !PT ;  /* 0x000000040e0e7c12 */ /* 0x001fcc000f8ec0ff */
[----:B------:R-:W0:Y:S01]  /*0660*/  POPC R14, R14 ;  /* 0x0000000e000e7309 */ /* 0x000e220000000000 */
[----:B--2---:R-:W0:Y:S02]  /*0670*/  SHFL.IDX PT, R23, R11, R12, 0x1f ;  /* 0x00001f0c0b177589 */ /* 0x004e2400000e0000 */
[----:B0-----:R-:W-:-:S05]  /*0680*/  IMAD.IADD R23, R23, 0x1, R14 ;  /* 0x0000000117177824 */ /* 0x001fca00078e020e */
[----:B------:R-:W-:-:S13]  /*0690*/  ISETP.GT.AND P1, PT, R23, 0x3ff, PT ;  /* 0x000003ff1700780c */ /* 0x000fda0003f24270 */
[----:B------:R-:W-:Y:S05]  /*06a0*/  @P1 BRA `(.L_x_3) ;  /* 0x0000000000341947 */ /* 0x000fea0003800000 */
[----:B------:R-:W0:Y:S01]  /*06b0*/  LDC.64 R40, c[0x0][0x3a0] ;  /* 0x0000e800ff287b82 */ /* 0x000e220000000a00 */
[----:B------:R-:W-:Y:S02]  /*06c0*/  IMAD.MOV.U32 R14, RZ, RZ, R17 ;  /* 0x000000ffff0e7224 */ /* 0x000fe400078e0011 */
[----:B------:R-:W-:-:S05]  /*06d0*/  IMAD.MOV.U32 R15, RZ, RZ, R20 ;  /* 0x000000ffff0f7224 */ /* 0x000fca00078e0014 */
[----:B------:R-:W1:Y:S08]  /*06e0*/  LDC.64 R10, c[0x0][0x3b0] ;  /* 0x0000ec00ff0a7b82 */ /* 0x000e700000000a00 */
[----:B------:R-:W2:Y:S01]  /*06f0*/  LDC.64 R12, c[0x0][0x3a8] ;  /* 0x0000ea00ff0c7b82 */ /* 0x000ea20000000a00 */
[----:B0-----:R-:W-:-:S05]  /*0700*/  IMAD.WIDE R40, R23, 0x8, R40 ;  /* 0x0000000817287825 */ /* 0x001fca00078e0228 */
[----:B------:R1:W-:Y:S01]  /*0710*/  STG.E.64 desc[UR36][R40.64], R14 ;  /* 0x0000000e28007986 */ /* 0x0003e2000c101b24 */
[----:B--2---:R-:W-:-:S04]  /*0720*/  IMAD.WIDE R12, R23, 0x8, R12 ;  /* 0x00000008170c7825 */ /* 0x004fc800078e020c */
[----:B-1----:R-:W-:-:S04]  /*0730*/  IMAD.WIDE R14, R23, 0x8, R10 ;  /* 0x00000008170e7825 */ /* 0x002fc800078e020a */
[----:B------:R-:W-:Y:S02]  /*0740*/  IMAD.MOV.U32 R10, RZ, RZ, R35 ;  /* 0x000000ffff0a7224 */ /* 0x000fe400078e0023 */
[----:B------:R-:W-:-:S05]  /*0750*/  IMAD.MOV.U32 R11, RZ, RZ, R33 ;  /* 0x000000ffff0b7224 */ /* 0x000fca00078e0021 */
[----:B------:R0:W-:Y:S04]  /*0760*/  STG.E.64 desc[UR36][R12.64], R10 ;  /* 0x0000000a0c007986 */ /* 0x0001e8000c101b24 */
[----:B------:R0:W-:Y:S02]  /*0770*/  STG.E.64 desc[UR36][R14.64], R8 ;  /* 0x000000080e007986 */ /* 0x0001e4000c101b24 */
.L_x_3:
[----:B------:R-:W-:Y:S05]  /*0780*/  BSYNC.RECONVERGENT B0 ;  /* 0x0000000000007941 */ /* 0x000fea0003800200 */
.L_x_2:
[----:B------:R-:W-:Y:S04]  /*0790*/  BSSY.RECONVERGENT B0, `(.L_x_4) ;  /* 0x000001d000007945 */ /* 0x000fe80003800200 */
[----:B------:R-:W-:Y:S05]  /*07a0*/  @P3 BRA `(.L_x_5) ;  /* 0x00000000006c3947 */ /* 0x000fea0003800000 */
[----:B0-----:R-:W0:Y:S01]  /*07b0*/  S2R R15, SR_LANEID ;  /* 0x00000000000f7919 */ /* 0x001e220000000000 */
        /* <DEDUP_REMOVED lines=10> */
[----:B0-----:R-:W-:-:S04]  /*0860*/  IADD3 R23, PT, PT, R23, R14, RZ ;  /* 0x0000000e17177210 */ /* 0x001fc80007ffe0ff */
        /* <DEDUP_REMOVED lines=15> */
.L_x_5:
[----:B------:R-:W-:Y:S05]  /*0960*/  BSYNC.RECONVERGENT B0 ;  /* 0x0000000000007941 */ /* 0x000fea0003800200 */
.L_x_4:
[----:B------:R-:W-:Y:S05]  /*0970*/  @!P0 BREAK B7 ;  /* 0x0000000000078942 */ /* 0x000fea0003800000 */
[----:B------:R-:W-:Y:S05]  /*0980*/  @!P0 BRA `(.L_x_6) ;  /* 0x0000004400a08947 */ /* 0x000fea0003800000 */
[----:B------:R-:W-:Y:S01]  /*0990*/  SHF.R.U32.HI R4, RZ, 0x2, R5 ;  /* 0x00000002ff047819 */ /* 0x000fe20000011605 */
[----:B01----:R-:W-:Y:S01]  /*09a0*/  IMAD.SHL.U32 R10, R29, 0x10, RZ ;  /* 0x000000101d0a7824 */ /* 0x003fe200078e00ff */
[----:B------:R-:W-:Y:S01]  /*09b0*/  SHF.R.U32.HI R11, RZ, 0x2, R22 ;  /* 0x00000002ff0b7819 */ /* 0x000fe20000011616 */
[----:B------:R-:W-:Y:S01]  /*09c0*/  BSSY.RECONVERGENT B0, `(.L_x_7) ;  /* 0x0000050000007945 */ /* 0x000fe20003800200 */
[----:B------:R-:W-:Y:S02]  /*09d0*/  LOP3.LUT R4, R4, R5, RZ, 0x3c, !PT ;  /* 0x0000000504047212 */ /* 0x000fe400078e3cff */
[----:B------:R-:W-:Y:S02]  /*09e0*/  LOP3.LUT R11, R11, R22, RZ, 0x3c, !PT ;  /* 0x000000160b0b7212 */ /* 0x000fe400078e3cff */
[----:B------:R-:W-:Y:S01]  /*09f0*/  ISETP.GE.U32.AND P4, PT, R8, -0x400, PT ;  /* 0xfffffc000800780c */ /* 0x000fe20003f86070 */
[----:B------:R-:W-:Y:S01]  /*0a00*/  IMAD.SHL.U32 R5, R4, 0x2, RZ ;  /* 0x0000000204057824 */ /* 0x000fe200078e00ff */
[----:B------:R-:W-:-:S02]  /*0a10*/  IADD3 R39, P6, PT, R39, 0x800, RZ ;  /* 0x0000080027277810 */ /* 0x000fc40007fde0ff */
[----:B------:R-:W-:Y:S02]  /*0a20*/  ISETP.GE.U32.AND.EX P4, PT, R9, -0x1, PT, P4 ;  /* 0xffffffff0900780c */ /* 0x000fe40003f86140 */
[----:B------:R-:W-:Y:S01]  /*0a30*/  LOP3.LUT R5, R29, R10, R5, 0x96, !PT ;  /* 0x0000000a1d057212 */ /* 0x000fe200078e9605 */
[----:B------:R-:W-:-:S03]  /*0a40*/  IMAD.X R38, RZ, RZ, R38, P6 ;  /* 0x000000ffff267224 */ /* 0x000fc600030e0626 */
[----:B------:R-:W-:Y:S02]  /*0a50*/  LOP3.LUT R32, R5, R4, RZ, 0x3c, !PT ;  /* 0x0000000405207212 */ /* 0x000fe400078e3cff */
[----:B------:R-:W-:-:S03]  /*0a60*/  SHF.L.U32 R5, R11, 0x1, RZ ;  /* 0x000000010b057819 */ /* 0x000fc600000006ff */
[----:B------:R-:W-:-:S05]  /*0a70*/  IMAD.SHL.U32 R4, R32, 0x10, RZ ;  /* 0x0000001020047824 */ /* 0x000fca00078e00ff */
[----:B------:R-:W-:Y:S02]  /*0a80*/  LOP3.LUT R5, R11, R5, R4, 0x96, !PT ;  /* 0x000000050b057212 */ /* 0x000fe400078e9604 */
[C---:B------:R-:W-:Y:S01]  /*0a90*/  IADD3 R4, PT, PT, R24.reuse, 0x10974f, R32 ;  /* 0x0010974f18047810 */ /* 0x040fe20007ffe020 */
[----:B------:R-:W-:Y:S01]  /*0aa0*/  VIADD R24, R24, 0x161f14 ;  /* 0x00161f1418187836 */ /* 0x000fe20000000000 */
[----:B------:R-:W-:-:S03]  /*0ab0*/  LOP3.LUT R23, R5, R32, RZ, 0x3c, !PT ;  /* 0x0000002005177212 */ /* 0x000fc600078e3cff */
[----:B------:R-:W-:-:S04]  /*0ac0*/  IMAD.WIDE.U32 R4, R4, 0x1000, RZ ;  /* 0x0000100004047825 */ /* 0x000fc800078e00ff */
[----:B------:R-:W-:-:S05]  /*0ad0*/  IMAD.IADD R11, R23, 0x1, R24 ;  /* 0x00000001170b7824 */ /* 0x000fca00078e0218 */
[----:B------:R-:W-:Y:S02]  /*0ae0*/  LOP3.LUT R11, R4, 0xfff, R11, 0xf8, !PT ;  /* 0x00000fff040b7812 */ /* 0x000fe400078ef80b */
[----:B------:R-:W-:Y:S02]  /*0af0*/  @P4 IADD3 R4, PT, PT, R17, 0x1, RZ ;  /* 0x0000000111044810 */ /* 0x000fe40007ffe0ff */
[----:B------:R-:W-:-:S04]  /*0b00*/  IADD3 R41, P0, PT, R11, R6, RZ ;  /* 0x000000060b297210 */ /* 0x000fc80007f1e0ff */
[----:B------:R-:W-:Y:S01]  /*0b10*/  ISETP.GE.U32.AND P2, PT, R41, R11, PT ;  /* 0x0000000b2900720c */ /* 0x000fe20003f46070 */
[----:B------:R-:W-:Y:S01]  /*0b20*/  IMAD.X R40, R5, 0x1, R7, P0 ;  /* 0x0000000105287824 */ /* 0x000fe200000e0607 */
[----:B------:R-:W-:-:S04]  /*0b30*/  @P4 IADD3 R35, P0, PT, R35, 0x1, RZ ;  /* 0x0000000123234810 */ /* 0x000fc80007f1e0ff */
[----:B------:R-:W-:Y:S01]  /*0b40*/  ISETP.GE.U32.AND.EX P2, PT, R40, R5, PT, P2 ;  /* 0x000000052800720c */ /* 0x000fe20003f46120 */
[----:B------:R-:W-:Y:S01]  /*0b50*/  @P4 IMAD.X R33, RZ, RZ, R33, P0 ;  /* 0x000000ffff214224 */ /* 0x000fe200000e0621 */
[----:B------:R-:W-:Y:S02]  /*0b60*/  @P4 ISETP.NE.U32.AND P5, PT, R35, RZ, PT ;  /* 0x000000ff2300420c */ /* 0x000fe40003fa5070 */
[----:B------:R-:W-:Y:S02]  /*0b70*/  PLOP3.LUT P0, PT, PT, PT, PT, 0x80, 0x8 ;  /* 0x000000000008781c */ /* 0x000fe40003f0f070 */
[----:B------:R-:W-:-:S04]  /*0b80*/  @P4 ISETP.NE.AND.EX P5, PT, R33, RZ, PT, P5 ;  /* 0x000000ff2100420c */ /* 0x000fc80003fa5350 */
[----:B------:R-:W-:Y:S02]  /*0b90*/  @P4 PLOP3.LUT P0, PT, P5, PT, PT, 0x80, 0x8 ;  /* 0x000000000008481c */ /* 0x000fe40002f0f070 */
[----:B------:R-:W-:Y:S01]  /*0ba0*/  @P4 SEL R20, R20, RZ, P5 ;  /* 0x000000ff14144207 */ /* 0x000fe20002800000 */
[----:B------:R-:W-:Y:S01]  /*0bb0*/  @!P2 VIADD R5, R30, 0x1 ;  /* 0x000000011e05a836 */ /* 0x000fe20000000000 */
[----:B------:R-:W-:-:S04]  /*0bc0*/  @!P2 IADD3 R37, P1, PT, R37, 0x1, RZ ;  /* 0x000000012525a810 */ /* 0x000fc80007f3e0ff */
[----:B------:R-:W-:Y:S01]  /*0bd0*/  @!P2 ISETP.NE.U32.AND P3, PT, R37, RZ, PT ;  /* 0x000000ff2500a20c */ /* 0x000fe20003f65070 */
[----:B------:R-:W-:Y:S01]  /*0be0*/  @!P2 IMAD.X R36, RZ, RZ, R36, P1 ;  /* 0x000000ffff24a224 */ /* 0x000fe200008e0624 */
[----:B------:R-:W-:Y:S02]  /*0bf0*/  PLOP3.LUT P1, PT, PT, PT, PT, 0x80, 0x8 ;  /* 0x000000000008781c */ /* 0x000fe40003f2f070 */
[----:B------:R-:W-:Y:S02]  /*0c00*/  ISETP.NE.U32.AND P5, PT, R35, R37, PT ;  /* 0x000000252300720c */ /* 0x000fe40003fa5070 */
[----:B------:R-:W-:Y:S02]  /*0c10*/  @!P2 ISETP.NE.AND.EX P3, PT, R36, RZ, PT, P3 ;  /* 0x000000ff2400a20c */ /* 0x000fe40003f65330 */
[----:B------:R-:W-:Y:S02]  /*0c20*/  @!P0 LOP3.LUT R17, R4, 0x7f, RZ, 0xc0, !PT ;  /* 0x0000007f04118812 */ /* 0x000fe400078ec0ff */
[----:B------:R-:W-:-:S02]  /*0c30*/  @!P2 PLOP3.LUT P1, PT, P3, PT, PT, 0x80, 0x8 ;  /* 0x000000000008a81c */ /* 0x000fc40001f2f070 */
[----:B------:R-:W-:Y:S02]  /*0c40*/  @!P2 SEL R3, R3, RZ, P3 ;  /* 0x000000ff0303a207 */ /* 0x000fe40001800000 */
[----:B------:R-:W-:Y:S02]  /*0c50*/  LOP3.LUT P3, RZ, R39, 0xfffff, RZ, 0xc0, !PT ;  /* 0x000fffff27ff7812 */ /* 0x000fe4000786c0ff */
[----:B------:R-:W-:Y:S02]  /*0c60*/  ISETP.NE.AND.EX P4, PT, R33, R36, PT, P5 ;  /* 0x000000242100720c */ /* 0x000fe40003f85350 */
[----:B------:R-:W-:Y:S02]  /*0c70*/  ISETP.EQ.U32.AND P0, PT, R39, R41, PT ;  /* 0x000000292700720c */ /* 0x000fe40003f02070 */
[----:B------:R-:W-:Y:S02]  /*0c80*/  LOP3.LUT P2, RZ, R41, 0xfffff, RZ, 0xc0, !PT ;  /* 0x000fffff29ff7812 */ /* 0x000fe4000784c0ff */
[----:B------:R-:W-:-:S02]  /*0c90*/  ISETP.EQ.AND.EX P0, PT, R38, R40, PT, P0 ;  /* 0x000000282600720c */ /* 0x000fc40003f02300 */
[----:B------:R-:W-:Y:S02]  /*0ca0*/  @!P1 LOP3.LUT R30, R5, 0x7f, RZ, 0xc0, !PT ;  /* 0x0000007f051e9812 */ /* 0x000fe400078ec0ff */
[----:B------:R-:W-:Y:S02]  /*0cb0*/  IADD3 R21, P1, PT, R21, 0x2, RZ ;  /* 0x0000000215157810 */ /* 0x000fe40007f3e0ff */
[----:B------:R-:W-:-:S04]  /*0cc0*/  ISETP.EQ.U32.AND P5, PT, R17, R30, PT ;  /* 0x0000001e1100720c */ /* 0x000fc80003fa2070 */
[----:B------:R-:W-:Y:S01]  /*0cd0*/  ISETP.EQ.AND.EX P4, PT, R20, R3, !P4, P5 ;  /* 0x000000031400720c */ /* 0x000fe20006782350 */
[----:B------:R-:W-:-:S12]  /*0ce0*/  @P3 BRA `(.L_x_8) ;  /* 0x0000000000743947 */ /* 0x000fd80003800000 */
        /* <DEDUP_REMOVED lines=21> */
[----:B-1----:R-:W-:-:S04]  /*0e40*/  IMAD.WIDE R10, R13, 0x8, R10 ;  /* 0x000000080d0a7825 */ /* 0x002fc800078e020a */
[----:B--2---:R-:W-:Y:S01]  /*0e50*/  IMAD.WIDE R8, R13, 0x8, R8 ;  /* 0x000000080d087825 */ /* 0x004fe200078e0208 */
[----:B0-----:R-:W-:-:S03]  /*0e60*/  MOV R5, R33 ;  /* 0x0000002100057202 */ /* 0x001fc60000000f00 */
[----:B------:R-:W-:Y:S02]  /*0e70*/  IMAD.MOV.U32 R4, RZ, RZ, R35 ;  /* 0x000000ffff047224 */ /* 0x000fe400078e0023 */
[----:B------:R-:W-:Y:S02]  /*0e80*/  IMAD.MOV.U32 R6, RZ, RZ, R39 ;  /* 0x000000ffff067224 */ /* 0x000fe400078e0027 */
[----:B------:R-:W-:Y:S01]  /*0e90*/  IMAD.MOV.U32 R7, RZ, RZ, R38 ;  /* 0x000000ffff077224 */ /* 0x000fe200078e0026 */
[----:B------:R0:W-:Y:S04]  /*0ea0*/  STG.E.64 desc[UR36][R10.64], R4 ;  /* 0x000000040a007986 */ /* 0x0001e8000c101b24 */
[----:B------:R0:W-:Y:S02]  /*0eb0*/  STG.E.64 desc[UR36][R8.64], R6 ;  /* 0x0000000608007986 */ /* 0x0001e4000c101b24 */
.L_x_8:
[----:B------:R-:W-:Y:S05]  /*0ec0*/  BSYNC.RECONVERGENT B0 ;  /* 0x0000000000007941 */ /* 0x000fea0003800200 */
.L_x_7:
        /* <DEDUP_REMOVED lines=31> */
.L_x_10:
[----:B------:R-:W-:Y:S05]  /*10c0*/  BSYNC.RECONVERGENT B0 ;  /* 0x0000000000007941 */ /* 0x000fea0003800200 */
.L_x_9:
[----:B------:R-:W-:Y:S05]  /*10d0*/  @P4 BREAK P0, B7 ;  /* 0x0000000000074942 */ /* 0x000fea0000000000 */
[----:B------:R-:W-:Y:S01]  /*10e0*/  IMAD.X R42, RZ, RZ, R42, P1 ;  /* 0x000000ffff2a7224 */ /* 0x000fe200008e062a */
[----:B------:R-:W-:Y:S06]  /*10f0*/  @P4 BRA P0, `(.L_x_11) ;  /* 0x0000003c00e44947 */ /* 0x000fec0000000000 */
[----:B------:R-:W-:Y:S01]  /*1100*/  ISETP.NE.U32.AND P0, PT, R21, 0xee6b2, PT ;  /* 0x000ee6b21500780c */ /* 0x000fe20003f05070 */
[----:B------:R-:W-:Y:S01]  /*1110*/  IMAD.MOV.U32 R22, RZ, RZ, R32 ;  /* 0x000000ffff167224 */ /* 0x000fe200078e0020 */
[----:B------:R-:W-:Y:S01]  /*1120*/  MOV R25, R31 ;  /* 0x0000001f00197202 */ /* 0x000fe20000000f00 */
[----:B01----:R-:W-:Y:S01]  /*1130*/  IMAD.MOV.U32 R5, RZ, RZ, R29 ;  /* 0x000000ffff057224 */ /* 0x003fe200078e001d */
[----:B------:R-:W-:Y:S01]  /*1140*/  ISETP.NE.AND.EX P0, PT, R42, RZ, PT, P0 ;  /* 0x000000ff2a00720c */ /* 0x000fe20003f05300 */
[----:B------:R-:W-:-:S12]  /*1150*/  IMAD.MOV.U32 R4, RZ, RZ, R28 ;  /* 0x000000ffff047224 */ /* 0x000fd800078e001c */
[----:B------:R-:W-:Y:S05]  /*1160*/  @P0 BRA `(.L_x_12) ;  /* 0xfffffff0003c0947 */ /* 0x000fea000383ffff */
[----:B------:R-:W-:-:S13]  /*1170*/  ISETP.NE.AND P0, PT, R0, RZ, PT ;  /* 0x000000ff0000720c */ /* 0x000fda0003f05270 */
[----:B------:R-:W-:Y:S05]  /*1180*/  @P0 BREAK B7 ;  /* 0x0000000000070942 */ /* 0x000fea0003800000 */
[----:B------:R-:W-:Y:S05]  /*1190*/  @P0 BRA `(.L_x_13) ;  /* 0x0000003c00f40947 */ /* 0x000fea0003800000 */
[----:B------:R-:W-:Y:S05]  /*11a0*/  BSYNC B7 ;  /* 0x0000000000077941 */ /* 0x000fea0003800000 */
.L_x_1:
[----:B------:R-:W-:Y:S01]  /*11b0*/  MOV R22, 0x0 ;  /* 0x0000000000167802 */ /* 0x000fe20000000f00 */
[----:B------:R-:W0:Y:S01]  /*11c0*/  LDCU.64 UR4, c[0x4][0x60] ;  /* 0x01000c00ff0477ac */ /* 0x000e220008000a00 */
[----:B------:R-:W-:Y:S02]  /*11d0*/  CS2R R6, SRZ ;  /* 0x0000000000067805 */ /* 0x000fe4000001ff00 */
[----:B------:R1:W2:Y:S01]  /*11e0*/  LDC.64 R8, c[0x4][R22] ;  /* 0x0100000016087b82 */ /* 0x0002a20000000a00 */
[----:B0-----:R-:W-:Y:S02]  /*11f0*/  IMAD.U32 R4, RZ, RZ, UR4 ;  /* 0x00000004ff047e24 */ /* 0x001fe4000f8e00ff */
[----:B-1----:R-:W-:-:S07]  /*1200*/  IMAD.U32 R5, RZ, RZ, UR5 ;  /* 0x00000005ff057e24 */ /* 0x002fce000f8e00ff */
[----:B------:R-:W-:-:S07]  /*1210*/  LEPC R20, `(.L_x_14) ;  /* 0x000000001014794e */ /* 0x000fce0000000000 */
[----:B--2---:R-:W-:Y:S05]  /*1220*/  CALL.ABS.NOINC R8 ;  /* 0x0000000008007343 */ /* 0x004fea0003c00000 */
.L_x_14:
[----:B------:R0:W1:Y:S01]  /*1230*/  LDC.64 R8, c[0x4][R22] ;  /* 0x0100000016087b82 */ /* 0x0000620000000a00 */
[----:B------:R-:W2:Y:S01]  /*1240*/  LDCU.64 UR4, c[0x4][0x68] ;  /* 0x01000d00ff0477ac */ /* 0x000ea20008000a00 */
[----:B------:R-:W-:Y:S01]  /*1250*/  CS2R R6, SRZ ;  /* 0x0000000000067805 */ /* 0x000fe2000001ff00 */
[----:B--2---:R-:W-:Y:S02]  /*1260*/  IMAD.U32 R4, RZ, RZ, UR4 ;  /* 0x00000004ff047e24 */ /* 0x004fe4000f8e00ff */
[----:B0-----:R-:W-:-:S07]  /*1270*/  IMAD.U32 R5, RZ, RZ, UR5 ;  /* 0x00000005ff057e24 */ /* 0x001fce000f8e00ff */
[----:B------:R-:W-:-:S07]  /*1280*/  LEPC R20, `(.L_x_15) ;  /* 0x000000001014794e */ /* 0x000fce0000000000 */
[----:B-1----:R-:W-:Y:S05]  /*1290*/  CALL.ABS.NOINC R8 ;  /* 0x0000000008007343 */ /* 0x002fea0003c00000 */
.L_x_15:
[----:B------:R-:W-:Y:S01]  /*12a0*/  SHF.R.U32.HI R0, RZ, 0x6, R17 ;  /* 0x00000006ff007819 */ /* 0x000fe20000011611 */
[----:B------:R0:W1:Y:S01]  /*12b0*/  LDC.64 R8, c[0x4][R22] ;  /* 0x0100000016087b82 */ /* 0x0000620000000a00 */
[----:B------:R-:W2:Y:S01]  /*12c0*/  LDCU.64 UR4, c[0x4][0x48] ;  /* 0x01000900ff0477ac */ /* 0x000ea20008000a00 */
[----:B------:R-:W-:Y:S01]  /*12d0*/  MOV R6, R2 ;  /* 0x0000000200067202 */ /* 0x000fe20000000f00 */
[----:B------:R-:W-:Y:S01]  /*12e0*/  IMAD.MOV.U32 R7, RZ, RZ, R16 ;  /* 0x000000ffff077224 */ /* 0x000fe200078e0010 */
[----:B------:R-:W-:-:S05]  /*12f0*/  LOP3.LUT R0, R0, 0x1, RZ, 0xc0, !PT ;  /* 0x0000000100007812 */ /* 0x000fca00078ec0ff */
[----:B------:R0:W-:Y:S01]  /*1300*/  STL [R1], R0 ;  /* 0x0000000001007387 */ /* 0x0001e20000100800 */
[----:B--2---:R-:W-:Y:S02]  /*1310*/  IMAD.U32 R4, RZ, RZ, UR4 ;  /* 0x00000004ff047e24 */ /* 0x004fe4000f8e00ff */
[----:B0-----:R-:W-:-:S07]  /*1320*/  IMAD.U32 R5, RZ, RZ, UR5 ;  /* 0x00000005ff057e24 */ /* 0x001fce000f8e00ff */
[----:B------:R-:W-:-:S07]  /*1330*/  LEPC R20, `(.L_x_16) ;  /* 0x000000001014794e */ /* 0x000fce0000000000 */
[----:B-1----:R-:W-:Y:S05]  /*1340*/  CALL.ABS.NOINC R8 ;  /* 0x0000000008007343 */ /* 0x002fea0003c00000 */
.L_x_16:
[----:B------:R-:W-:Y:S01]  /*1350*/  SHF.R.U32.HI R0, RZ, 0x5, R17 ;  /* 0x00000005ff007819 */ /* 0x000fe20000011611 */
[----:B------:R0:W1:Y:S01]  /*1360*/  LDC.64 R8, c[0x4][R22] ;  /* 0x0100000016087b82 */ /* 0x0000620000000a00 */
[----:B------:R-:W2:Y:S01]  /*1370*/  LDCU.64 UR4, c[0x4][0x48] ;  /* 0x01000900ff0477ac */ /* 0x000ea20008000a00 */
[----:B------:R-:W-:Y:S01]  /*1380*/  IMAD.MOV.U32 R6, RZ, RZ, R2 ;  /* 0x000000ffff067224 */ /* 0x000fe200078e0002 */
[----:B------:R-:W-:Y:S01]  /*1390*/  LOP3.LUT R0, R0, 0x1, RZ, 0xc0, !PT ;  /* 0x0000000100007812 */ /* 0x000fe200078ec0ff */
[----:B------:R-:W-:-:S04]  /*13a0*/  IMAD.MOV.U32 R7, RZ, RZ, R16 ;  /* 0x000000ffff077224 */ /* 0x000fc800078e0010 */
[----:B------:R0:W-:Y:S01]  /*13b0*/  STL [R1], R0 ;  /* 0x0000000001007387 */ /* 0x0001e20000100800 */
[----:B--2---:R-:W-:Y:S02]  /*13c0*/  IMAD.U32 R4, RZ, RZ, UR4 ;  /* 0x00000004ff047e24 */ /* 0x004fe4000f8e00ff */
[----:B0-----:R-:W-:-:S07]  /*13d0*/  IMAD.U32 R5, RZ, RZ, UR5 ;  /* 0x00000005ff057e24 */ /* 0x001fce000f8e00ff */
[----:B------:R-:W-:-:S07]  /*13e0*/  LEPC R20, `(.L_x_17) ;  /* 0x000000001014794e */ /* 0x000fce0000000000 */
[----:B-1----:R-:W-:Y:S05]  /*13f0*/  CALL.ABS.NOINC R8 ;  /* 0x0000000008007343 */ /* 0x002fea0003c00000 */
.L_x_17:
[----:B------:R-:W-:Y:S01]  /*1400*/  SHF.R.U32.HI R0, RZ, 0x4, R17 ;  /* 0x00000004ff007819 */ /* 0x000fe20000011611 */
[----:B------:R0:W1:Y:S01]  /*1410*/  LDC.64 R8, c[0x4][R22] ;  /* 0x0100000016087b82 */ /* 0x0000620000000a00 */
[----:B------:R-:W2:Y:S01]  /*1420*/  LDCU.64 UR4, c[0x4][0x48] ;  /* 0x01000900ff0477ac */ /* 0x000ea20008000a00 */
[----:B------:R-:W-:Y:S01]  /*1430*/  IMAD.MOV.U32 R6, RZ, RZ, R2 ;  /* 0x000000ffff067224 */ /* 0x000fe200078e0002 */
[----:B------:R-:W-:Y:S01]  /*1440*/  LOP3.LUT R0, R0, 0x1, RZ, 0xc0, !PT ;  /* 0x0000000100007812 */ /* 0x000fe200078ec0ff */
[----:B------:R-:W-:-:S04]  /*1450*/  IMAD.MOV.U32 R7, RZ, RZ, R16 ;  /* 0x000000ffff077224 */ /* 0x000fc800078e0010 */
[----:B------:R0:W-:Y:S01]  /*1460*/  STL [R1], R0 ;  /* 0x0000000001007387 */ /* 0x0001e20000100800 */
[----:B--2---:R-:W-:Y:S01]  /*1470*/  IMAD.U32 R4, RZ, RZ, UR4 ;  /* 0x00000004ff047e24 */ /* 0x004fe2000f8e00ff */
[----:B0-----:R-:W-:-:S07]  /*1480*/  MOV R5, UR5 ;  /* 0x0000000500057c02 */ /* 0x001fce0008000f00 */
[----:B------:R-:W-:-:S07]  /*1490*/  LEPC R20, `(.L_x_18) ;  /* 0x000000001014794e */ /* 0x000fce0000000000 */
[----:B-1----:R-:W-:Y:S05]  /*14a0*/  CALL.ABS.NOINC R8 ;  /* 0x0000000008007343 */ /* 0x002fea0003c00000 */
.L_x_18:
        /* <DEDUP_REMOVED lines=11> */
.L_x_19:
[----:B------:R-:W-:Y:S01]  /*1560*/  SHF.R.U32.HI R0, RZ, 0x2, R17 ;  /* 0x00000002ff007819 */ /* 0x000fe20000011611 */
[----:B------:R0:W1:Y:S01]  /*1570*/  LDC.64 R8, c[0x4][R22] ;  /* 0x0100000016087b82 */ /* 0x0000620000000a00 */
[----:B------:R-:W2:Y:S01]  /*1580*/  LDCU.64 UR4, c[0x4][0x48] ;  /* 0x01000900ff0477ac */ /* 0x000ea20008000a00 */
[----:B------:R-:W-:Y:S01]  /*1590*/  IMAD.MOV.U32 R6, RZ, RZ, R2 ;  /* 0x000000ffff067224 */ /* 0x000fe200078e0002 */
[----:B------:R-:W-:Y:S01]  /*15a0*/  LOP3.LUT R0, R0, 0x1, RZ, 0xc0, !PT ;  /* 0x0000000100007812 */ /* 0x000fe200078ec0ff */
[----:B------:R-:W-:-:S04]  /*15b0*/  IMAD.MOV.U32 R7, RZ, RZ, R16 ;  /* 0x000000ffff077224 */ /* 0x000fc800078e0010 */
[----:B------:R0:W-:Y:S01]  /*15c0*/  STL [R1], R0 ;  /* 0x0000000001007387 */ /* 0x0001e20000100800 */
[----:B--2---:R-:W-:Y:S01]  /*15d0*/  MOV R4, UR4 ;  /* 0x0000000400047c02 */ /* 0x004fe20008000f00 */
[----:B0-----:R-:W-:-:S07]  /*15e0*/  IMAD.U32 R5, RZ, RZ, UR5 ;  /* 0x00000005ff057e24 */ /* 0x001fce000f8e00ff */
[----:B------:R-:W-:-:S07]  /*15f0*/  LEPC R20, `(.L_x_20) ;  /* 0x000000001014794e */ /* 0x000fce0000000000 */
[----:B-1----:R-:W-:Y:S05]  /*1600*/  CALL.ABS.NOINC R8 ;  /* 0x0000000008007343 */ /* 0x002fea0003c00000 */
.L_x_20:
[----:B------:R-:W-:Y:S01]  /*1610*/  SHF.R.U32.HI R0, RZ, 0x1, R17 ;  /* 0x00000001ff007819 */ /* 0x000fe20000011611 */
[----:B------:R0:W1:Y:S01]  /*1620*/  LDC.64 R8, c[0x4][R22] ;  /* 0x0100000016087b82 */ /* 0x0000620000000a00 */
[----:B------:R-:W2:Y:S01]  /*1630*/  LDCU.64 UR4, c[0x4][0x48] ;  /* 0x01000900ff0477ac */ /* 0x000ea20008000a00 */
[----:B------:R-:W-:Y:S01]  /*1640*/  IMAD.MOV.U32 R6, RZ, RZ, R2 ;  /* 0x000000ffff067224 */ /* 0x000fe200078e0002 */
[----:B------:R-:W-:Y:S02]  /*1650*/  LOP3.LUT R0, R0, 0x1, RZ, 0xc0, !PT ;  /* 0x0000000100007812 */ /* 0x000fe400078ec0ff */
[----:B------:R-:W-:-:S03]  /*1660*/  MOV R7, R16 ;  /* 0x0000001000077202 */ /* 0x000fc60000000f00 */
[----:B------:R0:W-:Y:S01]  /*1670*/  STL [R1], R0 ;  /* 0x0000000001007387 */ /* 0x0001e20000100800 */
[----:B--2---:R-:W-:Y:S02]  /*1680*/  IMAD.U32 R4, RZ, RZ, UR4 ;  /* 0x00000004ff047e24 */ /* 0x004fe4000f8e00ff */
[----:B0-----:R-:W-:-:S07]  /*1690*/  IMAD.U32 R5, RZ, RZ, UR5 ;  /* 0x00000005ff057e24 */ /* 0x001fce000f8e00ff */
[----:B------:R-:W-:-:S07]  /*16a0*/  LEPC R20, `(.L_x_21) ;  /* 0x000000001014794e */ /* 0x000fce0000000000 */
[----:B-1----:R-:W-:Y:S05]  /*16b0*/  CALL.ABS.NOINC R8 ;  /* 0x0000000008007343 */ /* 0x002fea0003c00000 */
.L_x_21:
[----:B------:R-:W-:Y:S01]  /*16c0*/  LOP3.LUT R0, R17, 0x1, RZ, 0xc0, !PT ;  /* 0x0000000111007812 */ /* 0x000fe200078ec0ff */
[----:B------:R0:W1:Y:S01]  /*16d0*/  LDC.64 R8, c[0x4][R22] ;  /* 0x0100000016087b82 */ /* 0x0000620000000a00 */
[----:B------:R-:W2:Y:S01]  /*16e0*/  LDCU.64 UR4, c[0x4][0x48] ;  /* 0x01000900ff0477ac */ /* 0x000ea20008000a00 */
[----:B------:R-:W-:Y:S02]  /*16f0*/  IMAD.MOV.U32 R6, RZ, RZ, R2 ;  /* 0x000000ffff067224 */ /* 0x000fe400078e0002 */
[----:B------:R0:W-:Y:S01]  /*1700*/  STL [R1], R0 ;  /* 0x0000000001007387 */ /* 0x0001e20000100800 */
[----:B------:R-:W-:Y:S02]  /*1710*/  IMAD.MOV.U32 R7, RZ, RZ, R16 ;  /* 0x000000ffff077224 */ /* 0x000fe400078e0010 */
[----:B--2---:R-:W-:Y:S02]  /*1720*/  IMAD.U32 R4, RZ, RZ, UR4 ;  /* 0x00000004ff047e24 */ /* 0x004fe4000f8e00ff */
[----:B0-----:R-:W-:-:S07]  /*1730*/  IMAD.U32 R5, RZ, RZ, UR5 ;  /* 0x00000005ff057e24 */ /* 0x001fce000f8e00ff */
[----:B------:R-:W-:-:S07]  /*1740*/  LEPC R20, `(.L_x_22) ;  /* 0x000000001014794e */ /* 0x000fce0000000000 */
[----:B-1----:R-:W-:Y:S05]  /*1750*/  CALL.ABS.NOINC R8 ;  /* 0x0000000008007343 */ /* 0x002fea0003c00000 */
.L_x_22:
[----:B------:R-:W-:Y:S01]  /*1760*/  BSSY.RECONVERGENT B6, `(.L_x_23) ;  /* 0x00000ca000067945 */ /* 0x000fe20003800200 */
[----:B------:R-:W-:Y:S02]  /*1770*/  IMAD.MOV.U32 R25, RZ, RZ, 0x30 ;  /* 0x00000030ff197424 */ /* 0x000fe400078e00ff */
[----:B------:R-:W-:-:S07]  /*1780*/  IMAD.MOV.U32 R17, RZ, RZ, RZ ;  /* 0x000000ffff117224 */ /* 0x000fce00078e00ff */
.L_x_40:
[----:B------:R-:W-:Y:S01]  /*1790*/  IADD3 R0, PT, PT, R25, 0xf, RZ ;  /* 0x0000000f19007810 */ /* 0x000fe20007ffe0ff */
[----:B------:R-:W0:Y:S01]  /*17a0*/  LDCU.64 UR4, c[0x4][0x48] ;  /* 0x01000900ff0477ac */ /* 0x000e220008000a00 */
[----:B------:R-:W-:Y:S01]  /*17b0*/  MOV R8, 0x0 ;  /* 0x0000000000087802 */ /* 0x000fe20000000f00 */
[----:B------:R-:W-:Y:S01]  /*17c0*/  VIADD R17, R17, 0xfffffff0 ;  /* 0xfffffff011117836 */ /* 0x000fe20000000000 */
[----:B------:R-:W-:Y:S01]  /*17d0*/  SHF.R.U64 R0, R35, R0, R33 ;  /* 0x0000000023007219 */ /* 0x000fe20000001221 */
[----:B------:R-:W-:Y:S02]  /*17e0*/  IMAD.MOV.U32 R6, RZ, RZ, R2 ;  /* 0x000000ffff067224 */ /* 0x000fe400078e0002 */
[----:B------:R-:W-:Y:S01]  /*17f0*/  IMAD.MOV.U32 R7, RZ, RZ, R16 ;  /* 0x000000ffff077224 */ /* 0x000fe200078e0010 */
[----:B------:R-:W-:Y:S01]  /*1800*/  LOP3.LUT R0, R0, 0x1, RZ, 0xc0, !PT ;  /* 0x0000000100007812 */ /* 0x000fe200078ec0ff */
[----:B------:R-:W1:Y:S01]  /*1810*/  LDC.64 R8, c[0x4][R8] ;  /* 0x0100000008087b82 */ /* 0x000e620000000a00 */
[----:B------:R-:W-:-:S03]  /*1820*/  ISETP.NE.AND P0, PT, R17, -0x40, PT ;  /* 0xffffffc01100780c */ /* 0x000fc60003f05270 */
[----:B------:R2:W-:Y:S01]  /*1830*/  STL [R1], R0 ;  /* 0x0000000001007387 */ /* 0x0005e20000100800 */
[----:B------:R-:W-:Y:S01]  /*1840*/  P2R R42, PR, RZ, 0x1 ;  /* 0x00000001ff2a7803 */ /* 0x000fe20000000000 */
[----:B0-----:R-:W-:Y:S02]  /*1850*/  IMAD.U32 R4, RZ, RZ, UR4 ;  /* 0x00000004ff047e24 */ /* 0x001fe4000f8e00ff */
[----:B------:R-:W-:-:S07]  /*1860*/  IMAD.U32 R5, RZ, RZ, UR5 ;  /* 0x00000005ff057e24 */ /* 0x000fce000f8e00ff */
[----:B------:R-:W-:-:S07]  /*1870*/  LEPC R20, `(.L_x_24) ;  /* 0x000000001014794e */ /* 0x000fce0000000000 */
[----:B-12---:R-:W-:Y:S05]  /*1880*/  CALL.ABS.NOINC R8 ;  /* 0x0000000008007343 */ /* 0x006fea0003c00000 */
.L_x_24:
[----:B------:R-:W-:Y:S01]  /*1890*/  VIADD R0, R25, 0xe ;  /* 0x0000000e19007836 */ /* 0x000fe20000000000 */
[----:B------:R-:W-:Y:S01]  /*18a0*/  MOV R22, 0x0 ;  /* 0x0000000000167802 */ /* 0x000fe20000000f00 */
[----:B------:R-:W0:Y:S01]  /*18b0*/  LDCU.64 UR4, c[0x4][0x48] ;  /* 0x01000900ff0477ac */ /* 0x000e220008000a00 */
[----:B------:R-:W-:Y:S02]  /*18c0*/  IMAD.MOV.U32 R6, RZ, RZ, R2 ;  /* 0x000000ffff067224 */ /* 0x000fe400078e0002 */
[----:B------:R-:W-:Y:S01]  /*18d0*/  SHF.R.U64 R0, R35, R0, R33 ;  /* 0x0000000023007219 */ /* 0x000fe20000001221 */
[----:B------:R1:W2:Y:S01]  /*18e0*/  LDC.64 R8, c[0x4][R22] ;  /* 0x0100000016087b82 */ /* 0x0002a20000000a00 */
[----:B------:R-:W-:Y:S02]  /*18f0*/  IMAD.MOV.U32 R7, RZ, RZ, R16 ;  /* 0x000000ffff077224 */ /* 0x000fe400078e0010 */
[----:B------:R-:W-:-:S05]  /*1900*/  LOP3.LUT R0, R0, 0x1, RZ, 0xc0, !PT ;  /* 0x0000000100007812 */ /* 0x000fca00078ec0ff */
[----:B------:R1:W-:Y:S01]  /*1910*/  STL [R1], R0 ;  /* 0x0000000001007387 */ /* 0x0003e20000100800 */
[----:B0-----:R-:W-:Y:S01]  /*1920*/  MOV R4, UR4 ;  /* 0x0000000400047c02 */ /* 0x001fe20008000f00 */
[----:B------:R-:W-:-:S07]  /*1930*/  IMAD.U32 R5, RZ, RZ, UR5 ;  /* 0x00000005ff057e24 */ /* 0x000fce000f8e00ff */
[----:B------:R-:W-:-:S07]  /*1940*/  LEPC R20, `(.L_x_25) ;  /* 0x000000001014794e */ /* 0x000fce0000000000 */
[----:B-12---:R-:W-:Y:S05]  /*1950*/  CALL.ABS.NOINC R8 ;  /* 0x0000000008007343 */ /* 0x006fea0003c00000 */
.L_x_25:
[----:B------:R-:W-:Y:S01]  /*1960*/  VIADD R0, R25, 0xd ;  /* 0x0000000d19007836 */ /* 0x000fe20000000000 */
[----:B------:R0:W1:Y:S01]  /*1970*/  LDC.64 R8, c[0x4][R22] ;  /* 0x0100000016087b82 */ /* 0x0000620000000a00 */
[----:B------:R-:W2:Y:S01]  /*1980*/  LDCU.64 UR4, c[0x4][0x48] ;  /* 0x01000900ff0477ac */ /* 0x000ea20008000a00 */
[----:B------:R-:W-:Y:S01]  /*1990*/  MOV R6, R2 ;  /* 0x0000000200067202 */ /* 0x000fe20000000f00 */
[----:B------:R-:W-:Y:S01]  /*19a0*/  IMAD.MOV.U32 R7, RZ, RZ, R16 ;  /* 0x000000ffff077224 */ /* 0x000fe200078e0010 */
[----:B------:R-:W-:-:S04]  /*19b0*/  SHF.R.U64 R0, R35, R0, R33 ;  /* 0x0000000023007219 */ /* 0x000fc80000001221 */
[----:B------:R-:W-:-:S05]  /*19c0*/  LOP3.LUT R0, R0, 0x1, RZ, 0xc0, !PT ;  /* 0x0000000100007812 */ /* 0x000fca00078ec0ff */
[----:B------:R0:W-:Y:S01]  /*19d0*/  STL [R1], R0 ;  /* 0x0000000001007387 */ /* 0x0001e20000100800 */
[----:B--2---:R-:W-:Y:S02]  /*19e0*/  IMAD.U32 R4, RZ, RZ, UR4 ;  /* 0x00000004ff047e24 */ /* 0x004fe4000f8e00ff */
[----:B------:R-:W-:-:S07]  /*19f0*/  IMAD.U32 R5, RZ, RZ, UR5 ;  /* 0x00000005ff057e24 */ /* 0x000fce000f8e00ff */
[----:B------:R-:W-:-:S07]  /*1a00*/  LEPC R20, `(.L_x_26) ;  /* 0x000000001014794e */ /* 0x000fce0000000000 */
[----:B01----:R-:W-:Y:S05]  /*1a10*/  CALL.ABS.NOINC R8 ;  /* 0x0000000008007343 */ /* 0x003fea0003c00000 */
.L_x_26:
[----:B------:R-:W-:Y:S01]  /*1a20*/  VIADD R0, R25, 0xc ;  /* 0x0000000c19007836 */ /* 0x000fe20000000000 */
[----:B------:R0:W1:Y:S01]  /*1a30*/  LDC.64 R8, c[0x4][R22] ;  /* 0x0100000016087b82 */ /* 0x0000620000000a00 */
[----:B------:R-:W2:Y:S01]  /*1a40*/  LDCU.64 UR4, c[0x4][0x48] ;  /* 0x01000900ff0477ac */ /* 0x000ea20008000a00 */
[----:B------:R-:W-:Y:S02]  /*1a50*/  IMAD.MOV.U32 R6, RZ, RZ, R2 ;  /* 0x000000ffff067224 */ /* 0x000fe400078e0002 */
[----:B------:R-:W-:Y:S01]  /*1a60*/  SHF.R.U64 R0, R35, R0, R33 ;  /* 0x0000000023007219 */ /* 0x000fe20000001221 */
[----:B------:R-:W-:-:S03]  /*1a70*/  IMAD.MOV.U32 R7, RZ, RZ, R16 ;  /* 0x000000ffff077224 */ /* 0x000fc600078e0010 */
[----:B------:R-:W-:-:S05]  /*1a80*/  LOP3.LUT R0, R0, 0x1, RZ, 0xc0, !PT ;  /* 0x0000000100007812 */ /* 0x000fca00078ec0ff */
[----:B------:R0:W-:Y:S01]  /*1a90*/  STL [R1], R0 ;  /* 0x0000000001007387 */ /* 0x0001e20000100800 */
[----:B--2---:R-:W-:Y:S02]  /*1aa0*/  IMAD.U32 R4, RZ, RZ, UR4 ;  /* 0x00000004ff047e24 */ /* 0x004fe4000f8e00ff */
[----:B------:R-:W-:-:S07]  /*1ab0*/  IMAD.U32 R5, RZ, RZ, UR5 ;  /* 0x00000005ff057e24 */ /* 0x000fce000f8e00ff */
[----:B------:R-:W-:-:S07]  /*1ac0*/  LEPC R20, `(.L_x_27) ;  /* 0x000000001014794e */ /* 0x000fce0000000000 */
[----:B01----:R-:W-:Y:S05]  /*1ad0*/  CALL.ABS.NOINC R8 ;  /* 0x0000000008007343 */ /* 0x003fea0003c00000 */
.L_x_27:
[----:B------:R-:W-:Y:S01]  /*1ae0*/  IADD3 R0, PT, PT, R25, 0xb, RZ ;  /* 0x0000000b19007810 */ /* 0x000fe20007ffe0ff */
[----:B------:R0:W1:Y:S01]  /*1af0*/  LDC.64 R8, c[0x4][R22] ;  /* 0x0100000016087b82 */ /* 0x0000620000000a00 */
[----:B------:R-:W2:Y:S01]  /*1b00*/  LDCU.64 UR4, c[0x4][0x48] ;  /* 0x01000900ff0477ac */ /* 0x000ea20008000a00 */
[----:B------:R-:W-:Y:S01]  /*1b10*/  IMAD.MOV.U32 R6, RZ, RZ, R2 ;  /* 0x000000ffff067224 */ /* 0x000fe200078e0002 */
        /* <DEDUP_REMOVED lines=8> */
.L_x_28:
        /* <DEDUP_REMOVED lines=8> */
[----:B--2---:R-:W-:Y:S01]  /*1c20*/  IMAD.U32 R4, RZ, RZ, UR4 ;  /* 0x00000004ff047e24 */ /* 0x004fe2000f8e00ff */
[----:B------:R-:W-:-:S07]  /*1c30*/  MOV R5, UR5 ;  /* 0x0000000500057c02 */ /* 0x000fce0008000f00 */
[----:B------:R-:W-:-:S07]  /*1c40*/  LEPC R20, `(.L_x_29) ;  /* 0x000000001014794e */ /* 0x000fce0000000000 */
[----:B01----:R-:W-:Y:S05]  /*1c50*/  CALL.ABS.NOINC R8 ;  /* 0x0000000008007343 */ /* 0x003fea0003c00000 */
.L_x_29:
[----:B------:R-:W-:Y:S01]  /*1c60*/  VIADD R0, R25, 0x9 ;  /* 0x0000000919007836 */ /* 0x000fe20000000000 */
[----:B------:R0:W1:Y:S01]  /*1c70*/  LDC.64 R8, c[0x4][R22] ;  /* 0x0100000016087b82 */ /* 0x0000620000000a00 */
[----:B------:R-:W2:Y:S01]  /*1c80*/  LDCU.64 UR4, c[0x4][0x48] ;  /* 0x01000900ff0477ac */ /* 0x000ea20008000a00 */
[----:B------:R-:W-:Y:S01]  /*1c90*/  IMAD.MOV.U32 R6, RZ, RZ, R2 ;  /* 0x000000ffff067224 */ /* 0x000fe200078e0002 */
[----:B------:R-:W-:Y:S02]  /*1ca0*/  MOV R7, R16 ;  /* 0x0000001000077202 */ /* 0x000fe40000000f00 */
[----:B------:R-:W-:-:S04]  /*1cb0*/  SHF.R.U64 R0, R35, R0, R33 ;  /* 0x0000000023007219 */ /* 0x000fc80000001221 */
[----:B------:R-:W-:-:S05]  /*1cc0*/  LOP3.LUT R0, R0, 0x1, RZ, 0xc0, !PT ;  /* 0x0000000100007812 */ /* 0x000fca00078ec0ff */
[----:B------:R0:W-:Y:S01]  /*1cd0*/  STL [R1], R0 ;  /* 0x0000000001007387 */ /* 0x0001e20000100800 */
[----:B--2---:R-:W-:Y:S02]  /*1ce0*/  IMAD.U32 R4, RZ, RZ, UR4 ;  /* 0x00000004ff047e24 */ /* 0x004fe4000f8e00ff */
[----:B------:R-:W-:-:S07]  /*1cf0*/  IMAD.U32 R5, RZ, RZ, UR5 ;  /* 0x00000005ff057e24 */ /* 0x000fce000f8e00ff */
[----:B------:R-:W-:-:S07]  /*1d00*/  LEPC R20, `(.L_x_30) ;  /* 0x000000001014794e */ /* 0x000fce0000000000 */
[----:B01----:R-:W-:Y:S05]  /*1d10*/  CALL.ABS.NOINC R8 ;  /* 0x0000000008007343 */ /* 0x003fea0003c00000 */
.L_x_30:
        /* <DEDUP_REMOVED lines=12> */
.L_x_31:
        /* <DEDUP_REMOVED lines=8> */
[----:B--2---:R-:W-:Y:S01]  /*1e60*/  MOV R4, UR4 ;  /* 0x0000000400047c02 */ /* 0x004fe20008000f00 */
[----:B------:R-:W-:-:S07]  /*1e70*/  IMAD.U32 R5, RZ, RZ, UR5 ;  /* 0x00000005ff057e24 */ /* 0x000fce000f8e00ff */
[----:B------:R-:W-:-:S07]  /*1e80*/  LEPC R20, `(.L_x_32) ;  /* 0x000000001014794e */ /* 0x000fce0000000000 */
[----:B01----:R-:W-:Y:S05]  /*1e90*/  CALL.ABS.NOINC R8 ;  /* 0x0000000008007343 */ /* 0x003fea0003c00000 */
.L_x_32:
        /* <DEDUP_REMOVED lines=12> */
.L_x_33:
        /* <DEDUP_REMOVED lines=12> */
.L_x_34:
        /* <DEDUP_REMOVED lines=12> */
.L_x_35:
        /* <DEDUP_REMOVED lines=12> */
.L_x_36:
        /* <DEDUP_REMOVED lines=12> */
.L_x_37:
        /* <DEDUP_REMOVED lines=12> */
.L_x_38:
[----:B------:R-:W-:Y:S01]  /*2320*/  SHF.R.U64 R0, R35, R25, R33 ;  /* 0x0000001923007219 */ /* 0x000fe20000001221 */
        /* <DEDUP_REMOVED lines=10> */
.L_x_39:
[----:B------:R-:W-:Y:S01]  /*23d0*/  ISETP.NE.AND P6, PT, R42, RZ, PT ;  /* 0x000000ff2a00720c */ /* 0x000fe20003fc5270 */
[----:B------:R-:W-:-:S12]  /*23e0*/  VIADD R25, R25, 0xfffffff0 ;  /* 0xfffffff019197836 */ /* 0x000fd80000000000 */
[----:B------:R-:W-:Y:S05]  /*23f0*/  @P6 BRA `(.L_x_40) ;  /* 0xfffffff000e46947 */ /* 0x000fea000383ffff */
[----:B------:R-:W-:Y:S05]  /*2400*/  BSYNC.RECONVERGENT B6 ;  /* 0x0000000000067941 */ /* 0x000fea0003800200 */
.L_x_23:
[----:B------:R-:W-:Y:S01]  /*2410*/  BSSY.RECONVERGENT B6, `(.L_x_41) ;  /* 0x00000c9000067945 */ /* 0x000fe20003800200 */
[----:B------:R-:W-:Y:S02]  /*2420*/  IMAD.MOV.U32 R25, RZ, RZ, 0x30 ;  /* 0x00000030ff197424 */ /* 0x000fe400078e00ff */
[----:B------:R-:W-:-:S07]  /*2430*/  IMAD.MOV.U32 R22, RZ, RZ, RZ ;  /* 0x000000ffff167224 */ /* 0x000fce00078e00ff */
.L_x_58:
[----:B------:R-:W-:Y:S01]  /*2440*/  VIADD R0, R25, 0xf ;  /* 0x0000000f19007836 */ /* 0x000fe20000000000 */
[----:B------:R-:W-:Y:S01]  /*2450*/  MOV R17, 0x0 ;  /* 0x0000000000117802 */ /* 0x000fe20000000f00 */
[----:B------:R-:W0:Y:S01]  /*2460*/  LDCU.64 UR4, c[0x4][0x48] ;  /* 0x01000900ff0477ac */ /* 0x000e220008000a00 */
[----:B------:R-:W-:Y:S01]  /*2470*/  IADD3 R22, PT, PT, R22, -0x10, RZ ;  /* 0xfffffff016167810 */ /* 0x000fe20007ffe0ff */
[----:B------:R-:W-:Y:S01]  /*2480*/  IMAD.MOV.U32 R6, RZ, RZ, R2 ;  /* 0x000000ffff067224 */ /* 0x000fe200078e0002 */
[----:B------:R-:W-:Y:S01]  /*2490*/  SHF.R.U64 R0, R39, R0, R38 ;  /* 0x0000000027007219 */ /* 0x000fe20000001226 */
[----:B------:R1:W2:Y:S01]  /*24a0*/  LDC.64 R8, c[0x4][R17] ;  /* 0x0100000011087b82 */ /* 0x0002a20000000a00 */
[----:B------:R-:W-:Y:S01]  /*24b0*/  ISETP.NE.AND P0, PT, R22, -0x40, PT ;  /* 0xffffffc01600780c */ /* 0x000fe20003f05270 */
[----:B------:R-:W-:Y:S01]  /*24c0*/  IMAD.MOV.U32 R7, RZ, RZ, R16 ;  /* 0x000000ffff077224 */ /* 0x000fe200078e0010 */
[----:B------:R-:W-:Y:S02]  /*24d0*/  LOP3.LUT R0, R0, 0x1, RZ, 0xc0, !PT ;  /* 0x0000000100007812 */ /* 0x000fe400078ec0ff */
[----:B------:R-:W-:-:S03]  /*24e0*/  P2R R33, PR, RZ, 0x1 ;  /* 0x00000001ff217803 */ /* 0x000fc60000000000 */
[----:B------:R1:W-:Y:S01]  /*24f0*/  STL [R1], R0 ;  /* 0x0000000001007387 */ /* 0x0003e20000100800 */
[----:B0-----:R-:W-:Y:S02]  /*2500*/  IMAD.U32 R4, RZ, RZ, UR4 ;  /* 0x00000004ff047e24 */ /* 0x001fe4000f8e00ff */
[----:B------:R-:W-:-:S07]  /*2510*/  IMAD.U32 R5, RZ, RZ, UR5 ;  /* 0x00000005ff057e24 */ /* 0x000fce000f8e00ff */
[----:B------:R-:W-:-:S07]  /*2520*/  LEPC R20, `(.L_x_42) ;  /* 0x000000001014794e */ /* 0x000fce0000000000 */
[----:B-12---:R-:W-:Y:S05]  /*2530*/  CALL.ABS.NOINC R8 ;  /* 0x0000000008007343 */ /* 0x006fea0003c00000 */
.L_x_42:
        /* <DEDUP_REMOVED lines=12> */
.L_x_43:
        /* <DEDUP_REMOVED lines=12> */
.L_x_44:
        /* <DEDUP_REMOVED lines=12> */
.L_x_45:
        /* <DEDUP_REMOVED lines=12> */
.L_x_46:
        /* <DEDUP_REMOVED lines=12> */
.L_x_47:
        /* <DEDUP_REMOVED lines=12> */
.L_x_48:
        /* <DEDUP_REMOVED lines=12> */
.L_x_49:
        /* <DEDUP_REMOVED lines=12> */
.L_x_50:
        /* <DEDUP_REMOVED lines=12> */
.L_x_51:
        /* <DEDUP_REMOVED lines=12> */
.L_x_52:
        /* <DEDUP_REMOVED lines=12> */
.L_x_53:
        /* <DEDUP_REMOVED lines=12> */
.L_x_54:
        /* <DEDUP_REMOVED lines=12> */
.L_x_55:
        /* <DEDUP_REMOVED lines=12> */
.L_x_56:
[----:B------:R-:W-:Y:S01]  /*2fc0*/  SHF.R.U64 R0, R39, R25, R38 ;  /* 0x0000001927007219 */ /* 0x000fe20000001226 */
        /* <DEDUP_REMOVED lines=10> */
.L_x_57:
[----:B------:R-:W-:Y:S01]  /*3070*/  ISETP.NE.AND P6, PT, R33, RZ, PT ;  /* 0x000000ff2100720c */ /* 0x000fe20003fc5270 */
[----:B------:R-:W-:-:S12]  /*3080*/  VIADD R25, R25, 0xfffffff0 ;  /* 0xfffffff019197836 */ /* 0x000fd80000000000 */
[----:B------:R-:W-:Y:S05]  /*3090*/  @P6 BRA `(.L_x_58) ;  /* 0xfffffff000e86947 */ /* 0x000fea000383ffff */
[----:B------:R-:W-:Y:S05]  /*30a0*/  BSYNC.RECONVERGENT B6 ;  /* 0x0000000000067941 */ /* 0x000fea0003800200 */
.L_x_41:
[----:B------:R0:W1:Y:S01]  /*30b0*/  LDC.64 R8, c[0x4][R17] ;  /* 0x0100000011087b82 */ /* 0x0000620000000a00 */
[----:B------:R-:W2:Y:S01]  /*30c0*/  LDCU.64 UR4, c[0x4][0x50] ;  /* 0x01000a00ff0477ac */ /* 0x000ea20008000a00 */
[----:B------:R-:W-:Y:S01]  /*30d0*/  CS2R R6, SRZ ;  /* 0x0000000000067805 */ /* 0x000fe2000001ff00 */
[----:B--2---:R-:W-:Y:S02]  /*30e0*/  IMAD.U32 R4, RZ, RZ, UR4 ;  /* 0x00000004ff047e24 */ /* 0x004fe4000f8e00ff */
[----:B0-----:R-:W-:-:S07]  /*30f0*/  IMAD.U32 R5, RZ, RZ, UR5 ;  /* 0x00000005ff057e24 */ /* 0x001fce000f8e00ff */
[----:B------:R-:W-:-:S07]  /*3100*/  LEPC R20, `(.L_x_59) ;  /* 0x000000001014794e */ /* 0x000fce0000000000 */
[----:B-1----:R-:W-:Y:S05]  /*3110*/  CALL.ABS.NOINC R8 ;  /* 0x0000000008007343 */ /* 0x002fea0003c00000 */
.L_x_59:
[----:B------:R0:W1:Y:S01]  /*3120*/  LDC.64 R8, c[0x4][R17] ;  /* 0x0100000011087b82 */ /* 0x0000620000000a00 */
[----:B------:R-:W2:Y:S01]  /*3130*/  LDCU.64 UR4, c[0x4][0x70] ;  /* 0x01000e00ff0477ac */ /* 0x000ea20008000a00 */
[----:B------:R-:W-:Y:S01]  /*3140*/  CS2R R6, SRZ ;  /* 0x0000000000067805 */ /* 0x000fe2000001ff00 */
[----:B--2---:R-:W-:Y:S02]  /*3150*/  IMAD.U32 R4, RZ, RZ, UR4 ;  /* 0x00000004ff047e24 */ /* 0x004fe4000f8e00ff */
[----:B0-----:R-:W-:-:S07]  /*3160*/  IMAD.U32 R5, RZ, RZ, UR5 ;  /* 0x00000005ff057e24 */ /* 0x001fce000f8e00ff */
[----:B------:R-:W-:-:S07]  /*3170*/  LEPC R20, `(.L_x_60) ;  /* 0x000000001014794e */ /* 0x000fce0000000000 */
[----:B-1----:R-:W-:Y:S05]  /*3180*/  CALL.ABS.NOINC R8 ;  /* 0x0000000008007343 */ /* 0x002fea0003c00000 */
.L_x_60:
        /* <DEDUP_REMOVED lines=11> */
.L_x_61:
        /* <DEDUP_REMOVED lines=11> */
.L_x_62:
        /* <DEDUP_REMOVED lines=11> */
.L_x_63:
        /* <DEDUP_REMOVED lines=11> */
.L_x_64:
        /* <DEDUP_REMOVED lines=11> */
.L_x_65:
        /* <DEDUP_REMOVED lines=11> */
.L_x_66:
[----:B------:R-:W-:Y:S01]  /*35b0*/  LOP3.LUT R30, R30, 0x1, RZ, 0xc0, !PT ;  /* 0x000000011e1e7812 */ /* 0x000fe200078ec0ff */
[----:B------:R0:W1:Y:S01]  /*35c0*/  LDC.64 R8, c[0x4][R17] ;  /* 0x0100000011087b82 */ /* 0x0000620000000a00 */
[----:B------:R-:W2:Y:S01]  /*35d0*/  LDCU.64 UR4, c[0x4][0x48] ;  /* 0x01000900ff0477ac */ /* 0x000ea20008000a00 */
[----:B------:R-:W-:Y:S01]  /*35e0*/  IMAD.MOV.U32 R6, RZ, RZ, R2 ;  /* 0x000000ffff067224 */ /* 0x000fe200078e0002 */
[----:B------:R-:W-:Y:S01]  /*35f0*/  MOV R7, R16 ;  /* 0x0000001000077202 */ /* 0x000fe20000000f00 */
[----:B------:R0:W-:Y:S01]  /*3600*/  STL [R1], R30 ;  /* 0x0000001e01007387 */ /* 0x0001e20000100800 */
[----:B--2---:R-:W-:Y:S02]  /*3610*/  IMAD.U32 R4, RZ, RZ, UR4 ;  /* 0x00000004ff047e24 */ /* 0x004fe4000f8e00ff */
[----:B0-----:R-:W-:-:S07]  /*3620*/  IMAD.U32 R5, RZ, RZ, UR5 ;  /* 0x00000005ff057e24 */ /* 0x001fce000f8e00ff */
[----:B------:R-:W-:-:S07]  /*3630*/  LEPC R20, `(.L_x_67) ;  /* 0x000000001014794e */ /* 0x000fce0000000000 */
[----:B-1----:R-:W-:Y:S05]  /*3640*/  CALL.ABS.NOINC R8 ;  /* 0x0000000008007343 */ /* 0x002fea0003c00000 */
.L_x_67:
[----:B------:R-:W-:Y:S01]  /*3650*/  BSSY.RECONVERGENT B6, `(.L_x_68) ;  /* 0x00000c9000067945 */ /* 0x000fe20003800200 */
[----:B------:R-:W-:Y:S02]  /*3660*/  IMAD.MOV.U32 R25, RZ, RZ, 0x30 ;  /* 0x00000030ff197424 */ /* 0x000fe400078e00ff */
[----:B------:R-:W-:-:S07]  /*3670*/  IMAD.MOV.U32 R22, RZ, RZ, RZ ;  /* 0x000000ffff167224 */ /* 0x000fce00078e00ff */
.L_x_85:
[----:B------:R-:W-:Y:S01]  /*3680*/  VIADD R0, R25, 0xf ;  /* 0x0000000f19007836 */ /* 0x000fe20000000000 */
[----:B------:R-:W-:Y:S01]  /*3690*/  MOV R17, 0x0 ;  /* 0x0000000000117802 */ /* 0x000fe20000000f00 */
[----:B------:R-:W0:Y:S01]  /*36a0*/  LDCU.64 UR4, c[0x4][0x48] ;  /* 0x01000900ff0477ac */ /* 0x000e220008000a00 */
[----:B------:R-:W-:Y:S02]  /*36b0*/  VIADD R22, R22, 0xfffffff0 ;  /* 0xfffffff016167836 */ /* 0x000fe40000000000 */
[----:B------:R-:W-:Y:S01]  /*36c0*/  SHF.R.U64 R0, R37, R0, R36 ;  /* 0x0000000025007219 */ /* 0x000fe20000001224 */
[----:B------:R1:W2:Y:S01]  /*36d0*/  LDC.64 R8, c[0x4][R17] ;  /* 0x0100000011087b82 */ /* 0x0002a20000000a00 */
[----:B------:R-:W-:Y:S01]  /*36e0*/  IMAD.MOV.U32 R6, RZ, RZ, R2 ;  /* 0x000000ffff067224 */ /* 0x000fe200078e0002 */
[----:B------:R-:W-:Y:S01]  /*36f0*/  ISETP.NE.AND P0, PT, R22, -0x40, PT ;  /* 0xffffffc01600780c */ /* 0x000fe20003f05270 */
[----:B------:R-:W-:Y:S01]  /*3700*/  IMAD.MOV.U32 R7, RZ, RZ, R16 ;  /* 0x000000ffff077224 */ /* 0x000fe200078e0010 */
[----:B------:R-:W-:-:S02]  /*3710*/  LOP3.LUT R0, R0, 0x1, RZ, 0xc0, !PT ;  /* 0x0000000100007812 */ /* 0x000fc400078ec0ff */
[----:B------:R-:W-:-:S03]  /*3720*/  P2R R30, PR, RZ, 0x1 ;  /* 0x00000001ff1e7803 */ /* 0x000fc60000000000 */
[----:B------:R1:W-:Y:S01]  /*3730*/  STL [R1], R0 ;  /* 0x0000000001007387 */ /* 0x0003e20000100800 */
[----:B0-----:R-:W-:Y:S01]  /*3740*/  IMAD.U32 R4, RZ, RZ, UR4 ;  /* 0x00000004ff047e24 */ /* 0x001fe2000f8e00ff */
[----:B------:R-:W-:-:S07]  /*3750*/  MOV R5, UR5 ;  /* 0x0000000500057c02 */ /* 0x000fce0008000f00 */
[----:B------:R-:W-:-:S07]  /*3760*/  LEPC R20, `(.L_x_69) ;  /* 0x000000001014794e */ /* 0x000fce0000000000 */
[----:B-12---:R-:W-:Y:S05]  /*3770*/  CALL.ABS.NOINC R8 ;  /* 0x0000000008007343 */ /* 0x006fea0003c00000 */
.L_x_69:
        /* <DEDUP_REMOVED lines=12> */
.L_x_70:
        /* <DEDUP_REMOVED lines=12> */
.L_x_71:
        /* <DEDUP_REMOVED lines=12> */
.L_x_72:
        /* <DEDUP_REMOVED lines=12> */
.L_x_73:
        /* <DEDUP_REMOVED lines=12> */
.L_x_74:
        /* <DEDUP_REMOVED lines=12> */
.L_x_75:
        /* <DEDUP_REMOVED lines=12> */
.L_x_76:
        /* <DEDUP_REMOVED lines=12> */
.L_x_77:
        /* <DEDUP_REMOVED lines=12> */
.L_x_78:
        /* <DEDUP_REMOVED lines=12> */
.L_x_79:
        /* <DEDUP_REMOVED lines=12> */
.L_x_80:
        /* <DEDUP_REMOVED lines=12> */
.L_x_81:
        /* <DEDUP_REMOVED lines=12> */
.L_x_82:
        /* <DEDUP_REMOVED lines=12> */
.L_x_83:
[----:B------:R-:W-:Y:S01]  /*4200*/  SHF.R.U64 R0, R37, R25, R36 ;  /* 0x0000001925007219 */ /* 0x000fe20000001224 */
        /* <DEDUP_REMOVED lines=10> */
.L_x_84:
[----:B------:R-:W-:Y:S01]  /*42b0*/  ISETP.NE.AND P6, PT, R30, RZ, PT ;  /* 0x000000ff1e00720c */ /* 0x000fe20003fc5270 */
[----:B------:R-:W-:-:S12]  /*42c0*/  VIADD R25, R25, 0xfffffff0 ;  /* 0xfffffff019197836 */ /* 0x000fd80000000000 */
[----:B------:R-:W-:Y:S05]  /*42d0*/  @P6 BRA `(.L_x_85) ;  /* 0xfffffff000e86947 */ /* 0x000fea000383ffff */
[----:B------:R-:W-:Y:S05]  /*42e0*/  BSYNC.RECONVERGENT B6 ;  /* 0x0000000000067941 */ /* 0x000fea0003800200 */
.L_x_68:
[----:B------:R-:W-:Y:S01]  /*42f0*/  HFMA2 R25, -RZ, RZ, 0, 2.86102294921875e-06 ;  /* 0x00000030ff197431 */ /* 0x000fe200000001ff */
[----:B------:R-:W-:Y:S01]  /*4300*/  BSSY.RECONVERGENT B6, `(.L_x_86) ;  /* 0x00000c8000067945 */ /* 0x000fe20003800200 */
[----:B------:R-:W-:-:S07]  /*4310*/  IMAD.MOV.U32 R22, RZ, RZ, RZ ;  /* 0x000000ffff167224 */ /* 0x000fce00078e00ff */
.L_x_103:
[----:B------:R-:W-:Y:S01]  /*4320*/  VIADD R0, R25, 0xf ;  /* 0x0000000f19007836 */ /* 0x000fe20000000000 */
[----:B------:R-:W-:Y:S01]  /*4330*/  MOV R17, 0x0 ;  /* 0x0000000000117802 */ /* 0x000fe20000000f00 */
[----:B------:R-:W0:Y:S01]  /*4340*/  LDCU.64 UR4, c[0x4][0x48] ;  /* 0x01000900ff0477ac */ /* 0x000e220008000a00 */
[----:B------:R-:W-:Y:S01]  /*4350*/  VIADD R22, R22, 0xfffffff0 ;  /* 0xfffffff016167836 */ /* 0x000fe20000000000 */
[----:B------:R-:W-:Y:S01]  /*4360*/  MOV R6, R2 ;  /* 0x0000000200067202 */ /* 0x000fe20000000f00 */
[----:B------:R1:W2:Y:S01]  /*4370*/  LDC.64 R8, c[0x4][R17] ;  /* 0x0100000011087b82 */ /* 0x0002a20000000a00 */
[----:B------:R-:W-:Y:S01]  /*4380*/  SHF.R.U64 R0, R41, R0, R40 ;  /* 0x0000000029007219 */ /* 0x000fe20000001228 */
[----:B------:R-:W-:Y:S01]  /*4390*/  IMAD.MOV.U32 R7, RZ, RZ, R16 ;  /* 0x000000ffff077224 */ /* 0x000fe200078e0010 */
[----:B------:R-:W-:Y:S02]  /*43a0*/  ISETP.NE.AND P0, PT, R22, -0x40, PT ;  /* 0xffffffc01600780c */ /* 0x000fe40003f05270 */
[----:B------:R-:W-:-:S02]  /*43b0*/  LOP3.LUT R0, R0, 0x1, RZ, 0xc0, !PT ;  /* 0x0000000100007812 */ /* 0x000fc400078ec0ff */
[----:B------:R-:W-:-:S03]  /*43c0*/  P2R R30, PR, RZ, 0x1 ;  /* 0x00000001ff1e7803 */ /* 0x000fc60000000000 */
[----:B------:R1:W-:Y:S01]  /*43d0*/  STL [R1], R0 ;  /* 0x0000000001007387 */ /* 0x0003e20000100800 */
[----:B0-----:R-:W-:Y:S02]  /*43e0*/  IMAD.U32 R4, RZ, RZ, UR4 ;  /* 0x00000004ff047e24 */ /* 0x001fe4000f8e00ff */
[----:B------:R-:W-:-:S07]  /*43f0*/  IMAD.U32 R5, RZ, RZ, UR5 ;  /* 0x00000005ff057e24 */ /* 0x000fce000f8e00ff */
[----:B------:R-:W-:-:S07]  /*4400*/  LEPC R20, `(.L_x_87) ;  /* 0x000000001014794e */ /* 0x000fce0000000000 */
[----:B-12---:R-:W-:Y:S05]  /*4410*/  CALL.ABS.NOINC R8 ;  /* 0x0000000008007343 */ /* 0x006fea0003c00000 */
.L_x_87:
        /* <DEDUP_REMOVED lines=12> */
.L_x_88:
        /* <DEDUP_REMOVED lines=12> */
.L_x_89:
        /* <DEDUP_REMOVED lines=12> */
.L_x_90:
        /* <DEDUP_REMOVED lines=12> */
.L_x_91:
        /* <DEDUP_REMOVED lines=12> */
.L_x_92:
        /* <DEDUP_REMOVED lines=12> */
.L_x_93:
        /* <DEDUP_REMOVED lines=12> */
.L_x_94:
        /* <DEDUP_REMOVED lines=12> */
.L_x_95:
        /* <DEDUP_REMOVED lines=12> */
.L_x_96:
        /* <DEDUP_REMOVED lines=12> */
.L_x_97:
        /* <DEDUP_REMOVED lines=12> */
.L_x_98:
        /* <DEDUP_REMOVED lines=12> */
.L_x_99:
        /* <DEDUP_REMOVED lines=12> */
.L_x_100:
        /* <DEDUP_REMOVED lines=12> */
.L_x_101:
[----:B------:R-:W-:Y:S01]  /*4ea0*/  SHF.R.U64 R0, R41, R25, R40 ;  /* 0x0000001929007219 */ /* 0x000fe20000001228 */
        /* <DEDUP_REMOVED lines=10> */
.L_x_102:
[----:B------:R-:W-:Y:S01]  /*4f50*/  ISETP.NE.AND P6, PT, R30, RZ, PT ;  /* 0x000000ff1e00720c */ /* 0x000fe20003fc5270 */
[----:B------:R-:W-:-:S12]  /*4f60*/  VIADD R25, R25, 0xfffffff0 ;  /* 0xfffffff019197836 */ /* 0x000fd80000000000 */
[----:B------:R-:W-:Y:S05]  /*4f70*/  @P6 BRA `(.L_x_103) ;  /* 0xfffffff000e86947 */ /* 0x000fea000383ffff */
[----:B------:R-:W-:Y:S05]  /*4f80*/  BSYNC.RECONVERGENT B6 ;  /* 0x0000000000067941 */ /* 0x000fea0003800200 */
.L_x_86:
[----:B------:R0:W1:Y:S01]  /*4f90*/  LDC.64 R2, c[0x4][R17] ;  /* 0x0100000011027b82 */ /* 0x0000620000000a00 */
[----:B------:R-:W2:Y:S01]  /*4fa0*/  LDCU.64 UR4, c[0x4][0x50] ;  /* 0x01000a00ff0477ac */ /* 0x000ea20008000a00 */
[----:B------:R-:W-:Y:S01]  /*4fb0*/  CS2R R6, SRZ ;  /* 0x0000000000067805 */ /* 0x000fe2000001ff00 */
[----:B--2---:R-:W-:Y:S01]  /*4fc0*/  IMAD.U32 R4, RZ, RZ, UR4 ;  /* 0x00000004ff047e24 */ /* 0x004fe2000f8e00ff */
[----:B0-----:R-:W-:-:S07]  /*4fd0*/  MOV R5, UR5 ;  /* 0x0000000500057c02 */ /* 0x001fce0008000f00 */
[----:B------:R-:W-:-:S07]  /*4fe0*/  LEPC R20, `(.L_x_104) ;  /* 0x000000001014794e */ /* 0x000fce0000000000 */
[----:B-1----:R-:W-:Y:S05]  /*4ff0*/  CALL.ABS.NOINC R2 ;  /* 0x0000000002007343 */ /* 0x002fea0003c00000 */
.L_x_104:
[----:B------:R-:W-:Y:S05]  /*5000*/  BRA `(.L_x_13) ;  /* 0x0000000000587947 */ /* 0x000fea0003800000 */
.L_x_6:
[----:B------:R-:W-:Y:S01]  /*5010*/  IADD3 R21, P0, PT, R21, 0x1, RZ ;  /* 0x0000000115157810 */ /* 0x000fe20007f1e0ff */
[----:B------:R-:W-:Y:S02]  /*5020*/  IMAD.MOV.U32 R23, RZ, RZ, R29 ;  /* 0x000000ffff177224 */ /* 0x000fe400078e001d */
[----:B------:R-:W-:Y:S01]  /*5030*/  IMAD.MOV.U32 R32, RZ, RZ, R28 ;  /* 0x000000ffff207224 */ /* 0x000fe200078e001c */
[----:B------:R-:W-:Y:S01]  /*5040*/  MOV R28, R22 ;  /* 0x00000016001c7202 */ /* 0x000fe20000000f00 */
[----:B------:R-:W-:Y:S02]  /*5050*/  IMAD.MOV.U32 R29, RZ, RZ, R31 ;  /* 0x000000ffff1d7224 */ /* 0x000fe400078e001f */
[----:B------:R-:W-:Y:S02]  /*5060*/  IMAD.MOV.U32 R24, RZ, RZ, R4 ;  /* 0x000000ffff187224 */ /* 0x000fe400078e0004 */
[----:B------:R-:W-:Y:S02]  /*5070*/  IMAD.X R42, RZ, RZ, R42, P0 ;  /* 0x000000ffff2a7224 */ /* 0x000fe400000e062a */
[----:B------:R-:W-:-:S07]  /*5080*/  IMAD.MOV.U32 R31, RZ, RZ, R5 ;  /* 0x000000ffff1f7224 */ /* 0x000fce00078e0005 */
.L_x_11:
[----:B01----:R-:W-:Y:S01]  /*5090*/  IMAD.MOV.U32 R8, RZ, RZ, R21 ;  /* 0x000000ffff087224 */ /* 0x003fe200078e0015 */
[----:B------:R-:W-:Y:S01]  /*50a0*/  MOV R0, 0x0 ;  /* 0x0000000000007802 */ /* 0x000fe20000000f00 */
[----:B------:R-:W-:Y:S01]  /*50b0*/  IMAD.MOV.U32 R9, RZ, RZ, R42 ;  /* 0x000000ffff097224 */ /* 0x000fe200078e002a */
[----:B------:R-:W0:Y:S01]  /*50c0*/  LDCU.64 UR4, c[0x4][0x58] ;  /* 0x01000b00ff0477ac */ /* 0x000e220008000a00 */
[----:B------:R-:W-:Y:S01]  /*50d0*/  IMAD.MOV.U32 R10, RZ, RZ, R8 ;  /* 0x000000ffff0a7224 */ /* 0x000fe200078e0008 */
[----:B------:R1:W2:Y:S01]  /*50e0*/  LDC.64 R12, c[0x4][R0] ;  /* 0x01000000000c7b82 */ /* 0x0002a20000000a00 */
[----:B------:R-:W-:Y:S01]  /*50f0*/  IMAD.MOV.U32 R11, RZ, RZ, R9 ;  /* 0x000000ffff0b7224 */ /* 0x000fe200078e0009 */
[----:B------:R-:W-:-:S04]  /*5100*/  IADD3 R6, P0, PT, R2, 0x10, RZ ;  /* 0x0000001002067810 */ /* 0x000fc80007f1e0ff */
[----:B------:R1:W-:Y:S01]  /*5110*/  STL.128 [R1+0x10], R8 ;  /* 0x0000100801007387 */ /* 0x0003e20000100c00 */
[----:B------:R-:W-:Y:S01]  /*5120*/  IMAD.X R7, RZ, RZ, R16, P0 ;  /* 0x000000ffff077224 */ /* 0x000fe200000e0610 */
[----:B0-----:R-:W-:Y:S01]  /*5130*/  MOV R4, UR4 ;  /* 0x0000000400047c02 */ /* 0x001fe20008000f00 */
[----:B------:R-:W-:-:S07]  /*5140*/  IMAD.U32 R5, RZ, RZ, UR5 ;  /* 0x00000005ff057e24 */ /* 0x000fce000f8e00ff */
[----:B------:R-:W-:-:S07]  /*5150*/  LEPC R20, `(.L_x_13) ;  /* 0x000000001014794e */ /* 0x000fce0000000000 */
[----:B-12---:R-:W-:Y:S05]  /*5160*/  CALL.ABS.NOINC R12 ;  /* 0x000000000c007343 */ /* 0x006fea0003c00000 */
.L_x_13:
[----:B------:R-:W-:Y:S05]  /*5170*/  BSYNC B8 ;  /* 0x0000000000087941 */ /* 0x000fea0003800000 */
.L_x_0:
[----:B------:R-:W-:Y:S01]  /*5180*/  IMAD.MOV.U32 R30, RZ, RZ, R24 ;  /* 0x000000ffff1e7224 */ /* 0x000fe200078e0018 */
[----:B------:R-:W-:Y:S01]  /*5190*/  STG.E.64 desc[UR36][R44.64+0x8], R28 ;  /* 0x0000081c2c007986 */ /* 0x000fe2000c101b24 */
[----:B------:R-:W-:-:S03]  /*51a0*/  IMAD.MOV.U32 R33, RZ, RZ, R23 ;  /* 0x000000ffff217224 */ /* 0x000fc600078e0017 */
[----:B------:R-:W-:Y:S04]  /*51b0*/  STG.E.64 desc[UR36][R44.64+0x18], R26 ;  /* 0x0000181a2c007986 */ /* 0x000fe8000c101b24 */
[----:B------:R-:W-:Y:S04]  /*51c0*/  STG.E.64 desc[UR36][R44.64+0x28], R18 ;  /* 0x000028122c007986 */ /* 0x000fe8000c101b24 */
[----:B------:R-:W-:Y:S04]  /*51d0*/  STG.E desc[UR36][R44.64+0x20], R34 ;  /* 0x000020222c007986 */ /* 0x000fe8000c101924 */
[----:B------:R-:W-:Y:S04]  /*51e0*/  STG.E.64 desc[UR36][R44.64], R30 ;  /* 0x0000001e2c007986 */ /* 0x000fe8000c101b24 */
[----:B------:R-:W-:Y:S01]  /*51f0*/  STG.E.64 desc[UR36][R44.64+0x10], R32 ;  /* 0x000010202c007986 */ /* 0x000fe2000c101b24 */
[----:B------:R-:W-:Y:S05]  /*5200*/  EXIT ;  /* 0x000000000000794d */ /* 0x000fea0003800000 */
.L_x_105:
[----:B------:R-:W-:-:S00]  /*5210*/  BRA `(.L_x_105) ;  /* 0xfffffffc00fc7947 */ /* 0x000fc0000383ffff */
[----:B------:R-:W-:-:S00]  /*5220*/  NOP ;  /* 0x0000000000007918 */ /* 0x000fc00000000000 */
        /* <DEDUP_REMOVED lines=13> */
.L_x_106:


//--------------------- .nv.global.init           --------------------------
	.section	.nv.global.init,"aw",@progbits
	.align	4
.nv.global.init:
	.type		mrg32k3aM1SubSeq,@object
	.size		mrg32k3aM1SubSeq,(mrg32k3aM2SubSeq - mrg32k3aM1SubSeq)
mrg32k3aM1SubSeq:
        /*0000*/ 	.byte	0x0b, 0xcc, 0xee, 0x04, 0x73, 0x29, 0x8b, 0x6f, 0xf6, 0x53, 0x03, 0xf6, 0x23, 0xf6, 0xea, 0xda
        /* <DEDUP_REMOVED lines=125> */
	.type		mrg32k3aM2SubSeq,@object
	.size		mrg32k3aM2SubSeq,(mrg32k3aM1 - mrg32k3aM2SubSeq)
mrg32k3aM2SubSeq:
        /* <DEDUP_REMOVED lines=126> */
	.type		mrg32k3aM1,@object
	.size		mrg32k3aM1,(mrg32k3aM1Seq - mrg32k3aM1)
mrg32k3aM1:
        /* <DEDUP_REMOVED lines=144> */
	.type		mrg32k3aM1Seq,@object
	.size		mrg32k3aM1Seq,(mrg32k3aM2 - mrg32k3aM1Seq)
mrg32k3aM1Seq:
        /* <DEDUP_REMOVED lines=144> */
	.type		mrg32k3aM2,@object
	.size		mrg32k3aM2,(mrg32k3aM2Seq - mrg32k3aM2)
mrg32k3aM2:
        /* <DEDUP_REMOVED lines=144> */
	.type		mrg32k3aM2Seq,@object
	.size		mrg32k3aM2Seq,(precalc_xorwow_matrix - mrg32k3aM2Seq)
mrg32k3aM2Seq:
        /* <DEDUP_REMOVED lines=144> */
	.type		precalc_xorwow_matrix,@object
	.size		precalc_xorwow_matrix,(precalc_xorwow_offset_matrix - precalc_xorwow_matrix)
precalc_xorwow_matrix:
        /* <DEDUP_REMOVED lines=6400> */
	.type		precalc_xorwow_offset_matrix,@object
	.size		precalc_xorwow_offset_matrix,($str$1 - precalc_xorwow_offset_matrix)
precalc_xorwow_offset_matrix:
        /* <DEDUP_REMOVED lines=6400> */
	.type		$str$1,@object
	.size		$str$1,($str - $str$1)
$str$1:
        /*353c0*/ 	.byte	0x0a, 0x00
	.type		$str,@object
	.size		$str,($str$4 - $str)
$str:
        /*353c2*/ 	.byte	0x25, 0x64, 0x00
	.type		$str$4,@object
	.size		$str$4,($str$5 - $str$4)
$str$4:
        /*353c5*/ 	.byte	0x46, 0x69, 0x6e, 0x61, 0x6c, 0x20, 0x54, 0x61, 0x6d, 0x65, 0x20, 0x56, 0x61, 0x6c, 0x75, 0x65
        /*353d5*/ 	.byte	0x3a, 0x20, 0x00
	.type		$str$5,@object
	.size		$str$5,($str$3 - $str$5)
$str$5:
        /*353d8*/ 	.byte	0x46, 0x69, 0x6e, 0x61, 0x6c, 0x20, 0x57, 0x69, 0x6c, 0x64, 0x20, 0x56, 0x61, 0x6c, 0x75, 0x65
        /*353e8*/ 	.byte	0x3a, 0x20, 0x00
	.type		$str$3,@object
	.size		$str$3,($str$2 - $str$3)
$str$3:
        /*353eb*/ 	.byte	0x4d, 0x61, 0x78, 0x20, 0x73, 0x74, 0x65, 0x70, 0x73, 0x20, 0x72, 0x65, 0x61, 0x63, 0x68, 0x65
        /*353fb*/ 	.byte	0x64, 0x20, 0x77, 0x69, 0x74, 0x68, 0x6f, 0x75, 0x74, 0x20, 0x63, 0x6f, 0x6c, 0x6c, 0x69, 0x73
        /*3540b*/ 	.byte	0x69, 0x6f, 0x6e, 0x2e, 0x0a, 0x00
	.type		$str$2,@object
	.size		$str$2,(.L_11 - $str$2)
$str$2:
        /*35411*/ 	.byte	0x43, 0x6f, 0x6c, 0x6c, 0x69, 0x73, 0x69, 0x6f, 0x6e, 0x20, 0x64, 0x65, 0x74, 0x65, 0x63, 0x74
        /*35421*/ 	.byte	0x65, 0x64, 0x21, 0x20, 0x53, 0x74, 0x65, 0x70, 0x73, 0x20, 0x54, 0x61, 0x6d, 0x65, 0x3a, 0x20
        /*35431*/ 	.byte	0x25, 0x6c, 0x6c, 0x75, 0x2c, 0x20, 0x53, 0x74, 0x65, 0x70, 0x73, 0x20, 0x57, 0x69, 0x6c, 0x64
        /*35441*/ 	.byte	0x3a, 0x20, 0x25, 0x6c, 0x6c, 0x75, 0x0a, 0x00
.L_11:


//--------------------- .nv.shared.reserved.0     --------------------------
	.section	.nv.shared.reserved.0,"aw",@nobits
	.weak		__nv_reservedSMEM_offset_0_alias
	.size		__nv_reservedSMEM_offset_0_alias, 0, 64
	.other		__nv_reservedSMEM_offset_0_alias,@"STO_CUDA_RESERVED_SHARED STV_DEFAULT"
__nv_reservedSMEM_offset_0_alias:
	.zero		0
	.zero		64


//--------------------- .nv.constant0._Z14generate_pathsP17curandStateXORWOWyyyPyS1_S1_S1_S1_S1_PiS2_ --------------------------
	.section	.nv.constant0._Z14generate_pathsP17curandStateXORWOWyyyPyS1_S1_S1_S1_S1_PiS2_,"a",@progbits
	.sectionflags	@""
	.align	4
.nv.constant0._Z14generate_pathsP17curandStateXORWOWyyyPyS1_S1_S1_S1_S1_PiS2_:
	.zero		992


//--------------------- SYMBOLS --------------------------

	.type		.nv.reservedSmem.offset0,@object
	.size		.nv.reservedSmem.offset0,0x4
	.type		vprintf,@function
